// auto-generated by cutlass_sweep.gemm — config: {"arch": "sm_90", "cluster_m": 1, "cluster_n": 1, "dtype": "e5m2", "dtype_b": "e4m3", "layout": "nt", "stages": 0, "tile_k": 64, "tile_m": 128, "tile_n": 128}
#include "cutlass/cutlass.h"
#include "cutlass/gemm/collective/collective_builder.hpp"
#include "cutlass/gemm/device/gemm_universal_adapter.h"
#include "cutlass/gemm/kernel/gemm_universal.hpp"
#include "cutlass/epilogue/collective/collective_builder.hpp"

using ElemA = cutlass::float_e5m2_t;
using ElemB = cutlass::float_e4m3_t;
using ElemCD = cutlass::float_e5m2_t;
using Acc  = float;
using TileShape    = cute::Shape<cute::_128, cute::_128, cute::_64>;
using ClusterShape = cute::Shape<cute::_1, cute::_1, cute::_1>;

using CollectiveEpilogue = typename cutlass::epilogue::collective::CollectiveBuilder<
    cutlass::arch::Sm90, cutlass::arch::OpClassTensorOp,
    TileShape, ClusterShape,
    cutlass::epilogue::collective::EpilogueTileAuto,
    Acc, Acc,
    ElemCD, cutlass::layout::RowMajor, 128 / cutlass::sizeof_bits<ElemCD>::value,
    ElemCD, cutlass::layout::RowMajor, 128 / cutlass::sizeof_bits<ElemCD>::value,
    cutlass::epilogue::collective::EpilogueScheduleAuto
  >::CollectiveOp;

using CollectiveMainloop = typename cutlass::gemm::collective::CollectiveBuilder<
    cutlass::arch::Sm90, cutlass::arch::OpClassTensorOp,
    ElemA, cutlass::layout::RowMajor, 128 / cutlass::sizeof_bits<ElemA>::value,
    ElemB, cutlass::layout::ColumnMajor, 128 / cutlass::sizeof_bits<ElemB>::value,
    Acc,
    TileShape, ClusterShape,
    cutlass::gemm::collective::StageCountAutoCarveout<static_cast<int>(sizeof(typename CollectiveEpilogue::SharedStorage))>,
    cutlass::gemm::collective::KernelScheduleAuto
  >::CollectiveOp;

using GemmKernel = cutlass::gemm::kernel::GemmUniversal<
    cute::Shape<int,int,int,int>,
    CollectiveMainloop,
    CollectiveEpilogue
>;
using Gemm = cutlass::gemm::device::GemmUniversalAdapter<GemmKernel>;

// Force the device kernel symbol into the cubin without needing a host main.
auto* _anchor = &cutlass::device_kernel<GemmKernel>;


// ===== COMPILED SASS (sm_90a) =====

	.target	sm_90a

	.elftype	@"ET_EXEC"


//--------------------- .note.nv.tkinfo           --------------------------
	.section	.note.nv.tkinfo,"",@"SHT_NOTE"
	.sectionflags	@"SHF_NOTE_NV_TKINFO"
	.tkinfo
        /*0018*/ 	.word	0x00000002
        /*0030*/ 	.string	""
        /*0030*/ 	.string	"ptxas"
        /*0030*/ 	.string	"Cuda compilation tools, release 13.0, V13.0.88"
        /*0030*/ 	.string	"Build cuda_13.0.r13.0/compiler.36424714_0"
        /*0030*/ 	.string	"-arch sm_90a -m 64 "



//--------------------- .note.nv.cuinfo           --------------------------
	.section	.note.nv.cuinfo,"",@"SHT_NOTE"
	.sectionflags	@"SHF_NOTE_NV_CUINFO"
        /*0018*/ 	.short	0x0002
        /*001a*/ 	.short	0x005a
        /*001c*/ 	.short	0x0082
	.zero		2


//--------------------- .nv.info                  --------------------------
	.section	.nv.info,"",@"SHT_CUDA_INFO"
	.align	4


	//----- nvinfo : EIATTR_REGCOUNT
	.align		4
        /*0000*/ 	.byte	0x04, 0x2f
        /*0002*/ 	.short	(.L_12 - .L_11)
	.align		4
.L_11:
        /*0004*/ 	.word	index@(_ZN7cutlass13device_kernelINS_4gemm6kernel13GemmUniversalIN4cute5tupleIJiiiiEEENS1_10collective13CollectiveMmaINS1_37MainloopSm90TmaGmmaWarpSpecializedFP8ILi14ENS5_IJNS4_1CILi1EEESB_SB_EEENS1_35KernelTmaWarpSpecializedCooperativeEEENS5_IJNSA_ILi128EEESF_NSA_ILi64EEEEEENS_12float_e5m2_tENS5_IJlSB_lEEENS_12float_e4m3_tESJ_NS4_8TiledMMAINS4_8MMA_AtomIJNS4_4SM904GMMA31MMA_64x128x32_F32E5M2E4M3_SS_TNILNSO_7ScaleInE1ELSQ_1EEEEEENS4_6LayoutINS5_IJNSA_ILi2EEESB_SB_EEENS5_IJSB_NSA_ILi0EEESW_EEEEENS5_IJNS4_10UnderscoreESZ_SZ_EEEEENS4_13SM90_TMA_LOADENS4_14ComposedLayoutINS4_7SwizzleILi2ELi4ELi3EEENS4_18smem_ptr_flag_bitsILi8EEENST_INS5_IJNSA_ILi8EEESG_EEENS5_IJSG_SB_EEEEEEEvNS4_8identityES12_S1C_vS1D_EENS_8epilogue10collective6detail29Sm90TmaWarpSpecializedAdapterINS1G_15DefaultEpilogueISI_SJ_SJ_NS1F_6thread17LinearCombinationISI_Li1EffLNS1K_9ScaleType4KindE0ELNS_15FloatRoundStyleE2ESI_EENS1_15EpilogueDefaultEEEEEvvEEEEvNT_6ParamsE)
        /*0008*/ 	.word	0x000000a8


	//----- nvinfo : EIATTR_FRAME_SIZE
	.align		4
.L_12:
        /*000c*/ 	.byte	0x04, 0x11
        /*000e*/ 	.short	(.L_14 - .L_13)
	.align		4
.L_13:
        /*0010*/ 	.word	index@(_ZN7cutlass13device_kernelINS_4gemm6kernel13GemmUniversalIN4cute5tupleIJiiiiEEENS1_10collective13CollectiveMmaINS1_37MainloopSm90TmaGmmaWarpSpecializedFP8ILi14ENS5_IJNS4_1CILi1EEESB_SB_EEENS1_35KernelTmaWarpSpecializedCooperativeEEENS5_IJNSA_ILi128EEESF_NSA_ILi64EEEEEENS_12float_e5m2_tENS5_IJlSB_lEEENS_12float_e4m3_tESJ_NS4_8TiledMMAINS4_8MMA_AtomIJNS4_4SM904GMMA31MMA_64x128x32_F32E5M2E4M3_SS_TNILNSO_7ScaleInE1ELSQ_1EEEEEENS4_6LayoutINS5_IJNSA_ILi2EEESB_SB_EEENS5_IJSB_NSA_ILi0EEESW_EEEEENS5_IJNS4_10UnderscoreESZ_SZ_EEEEENS4_13SM90_TMA_LOADENS4_14ComposedLayoutINS4_7SwizzleILi2ELi4ELi3EEENS4_18smem_ptr_flag_bitsILi8EEENST_INS5_IJNSA_ILi8EEESG_EEENS5_IJSG_SB_EEEEEEEvNS4_8identityES12_S1C_vS1D_EENS_8epilogue10collective6detail29Sm90TmaWarpSpecializedAdapterINS1G_15DefaultEpilogueISI_SJ_SJ_NS1F_6thread17LinearCombinationISI_Li1EffLNS1K_9ScaleType4KindE0ELNS_15FloatRoundStyleE2ESI_EENS1_15EpilogueDefaultEEEEEvvEEEEvNT_6ParamsE)
        /*0014*/ 	.word	0x00000000


	//----- nvinfo : EIATTR_MIN_STACK_SIZE
	.align		4
.L_14:
        /*0018*/ 	.byte	0x04, 0x12
        /*001a*/ 	.short	(.L_16 - .L_15)
	.align		4
.L_15:
        /*001c*/ 	.word	index@(_ZN7cutlass13device_kernelINS_4gemm6kernel13GemmUniversalIN4cute5tupleIJiiiiEEENS1_10collective13CollectiveMmaINS1_37MainloopSm90TmaGmmaWarpSpecializedFP8ILi14ENS5_IJNS4_1CILi1EEESB_SB_EEENS1_35KernelTmaWarpSpecializedCooperativeEEENS5_IJNSA_ILi128EEESF_NSA_ILi64EEEEEENS_12float_e5m2_tENS5_IJlSB_lEEENS_12float_e4m3_tESJ_NS4_8TiledMMAINS4_8MMA_AtomIJNS4_4SM904GMMA31MMA_64x128x32_F32E5M2E4M3_SS_TNILNSO_7ScaleInE1ELSQ_1EEEEEENS4_6LayoutINS5_IJNSA_ILi2EEESB_SB_EEENS5_IJSB_NSA_ILi0EEESW_EEEEENS5_IJNS4_10UnderscoreESZ_SZ_EEEEENS4_13SM90_TMA_LOADENS4_14ComposedLayoutINS4_7SwizzleILi2ELi4ELi3EEENS4_18smem_ptr_flag_bitsILi8EEENST_INS5_IJNSA_ILi8EEESG_EEENS5_IJSG_SB_EEEEEEEvNS4_8identityES12_S1C_vS1D_EENS_8epilogue10collective6detail29Sm90TmaWarpSpecializedAdapterINS1G_15DefaultEpilogueISI_SJ_SJ_NS1F_6thread17LinearCombinationISI_Li1EffLNS1K_9ScaleType4KindE0ELNS_15FloatRoundStyleE2ESI_EENS1_15EpilogueDefaultEEEEEvvEEEEvNT_6ParamsE)
        /*0020*/ 	.word	0x00000000
.L_16:


//--------------------- .nv.compat                --------------------------
	.section	.nv.compat,"",@"SHT_CUDA_COMPAT_INFO"
	.align	4
        /*0000*/ 	.byte	0x02, 0x09, 0x01, 0x00, 0x02, 0x02, 0x04, 0x00, 0x02, 0x05, 0x05, 0x00, 0x03, 0x07, 0x01, 0x01
        /*0010*/ 	.byte	0x02, 0x03, 0x01, 0x00, 0x02, 0x06, 0x01, 0x00, 0x04, 0x0b, 0x08, 0x00, 0x00, 0x00, 0x00, 0x00
        /*0020*/ 	.byte	0x00, 0x00, 0x00, 0x00


//--------------------- .nv.info._ZN7cutlass13device_kernelINS_4gemm6kernel13GemmUniversalIN4cute5tupleIJiiiiEEENS1_10collective13CollectiveMmaINS1_37MainloopSm90TmaGmmaWarpSpecializedFP8ILi14ENS5_IJNS4_1CILi1EEESB_SB_EEENS1_35KernelTmaWarpSpecializedCooperativeEEENS5_IJNSA_ILi128EEESF_NSA_ILi64EEEEEENS_12float_e5m2_tENS5_IJlSB_lEEENS_12float_e4m3_tESJ_NS4_8TiledMMAINS4_8MMA_AtomIJNS4_4SM904GMMA31MMA_64x128x32_F32E5M2E4M3_SS_TNILNSO_7ScaleInE1ELSQ_1EEEEEENS4_6LayoutINS5_IJNSA_ILi2EEESB_SB_EEENS5_IJSB_NSA_ILi0EEESW_EEEEENS5_IJNS4_10UnderscoreESZ_SZ_EEEEENS4_13SM90_TMA_LOADENS4_14ComposedLayoutINS4_7SwizzleILi2ELi4ELi3EEENS4_18smem_ptr_flag_bitsILi8EEENST_INS5_IJNSA_ILi8EEESG_EEENS5_IJSG_SB_EEEEEEEvNS4_8identityES12_S1C_vS1D_EENS_8epilogue10collective6detail29Sm90TmaWarpSpecializedAdapterINS1G_15DefaultEpilogueISI_SJ_SJ_NS1F_6thread17LinearCombinationISI_Li1EffLNS1K_9ScaleType4KindE0ELNS_15FloatRoundStyleE2ESI_EENS1_15EpilogueDefaultEEEEEvvEEEEvNT_6ParamsE --------------------------
	.section	.nv.info._ZN7cutlass13device_kernelINS_4gemm6kernel13GemmUniversalIN4cute5tupleIJiiiiEEENS1_10collective13CollectiveMmaINS1_37MainloopSm90TmaGmmaWarpSpecializedFP8ILi14ENS5_IJNS4_1CILi1EEESB_SB_EEENS1_35KernelTmaWarpSpecializedCooperativeEEENS5_IJNSA_ILi128EEESF_NSA_ILi64EEEEEENS_12float_e5m2_tENS5_IJlSB_lEEENS_12float_e4m3_tESJ_NS4_8TiledMMAINS4_8MMA_AtomIJNS4_4SM904GMMA31MMA_64x128x32_F32E5M2E4M3_SS_TNILNSO_7ScaleInE1ELSQ_1EEEEEENS4_6LayoutINS5_IJNSA_ILi2EEESB_SB_EEENS5_IJSB_NSA_ILi0EEESW_EEEEENS5_IJNS4_10UnderscoreESZ_SZ_EEEEENS4_13SM90_TMA_LOADENS4_14ComposedLayoutINS4_7SwizzleILi2ELi4ELi3EEENS4_18smem_ptr_flag_bitsILi8EEENST_INS5_IJNSA_ILi8EEESG_EEENS5_IJSG_SB_EEEEEEEvNS4_8identityES12_S1C_vS1D_EENS_8epilogue10collective6detail29Sm90TmaWarpSpecializedAdapterINS1G_15DefaultEpilogueISI_SJ_SJ_NS1F_6thread17LinearCombinationISI_Li1EffLNS1K_9ScaleType4KindE0ELNS_15FloatRoundStyleE2ESI_EENS1_15EpilogueDefaultEEEEEvvEEEEvNT_6ParamsE,"",@"SHT_CUDA_INFO"
	.sectionflags	@""
	.align	4


	//----- nvinfo : EIATTR_CUDA_API_VERSION
	.align		4
        /*0000*/ 	.byte	0x04, 0x37
        /*0002*/ 	.short	(.L_18 - .L_17)
.L_17:
        /*0004*/ 	.word	0x00000082


	//----- nvinfo : EIATTR_KPARAM_INFO
	.align		4
.L_18:
        /*0008*/ 	.byte	0x04, 0x17
        /*000a*/ 	.short	(.L_20 - .L_19)
.L_19:
        /*000c*/ 	.word	0x00000000
        /*0010*/ 	.short	0x0000
        /*0012*/ 	.short	0x0070
        /*0014*/ 	.byte	0x00, 0xf0, 0x01, 0x10


	//----- nvinfo : EIATTR_SPARSE_MMA_MASK
	.align		4
.L_20:
        /*0018*/ 	.byte	0x03, 0x50
        /*001a*/ 	.short	0x0000


	//----- nvinfo : EIATTR_MAXREG_COUNT
	.align		4
        /*001c*/ 	.byte	0x03, 0x1b
        /*001e*/ 	.short	0x00a8


	//----- nvinfo : EIATTR_NUM_BARRIERS
	.align		4
        /*0020*/ 	.byte	0x02, 0x4c
        /*0022*/ 	.byte	0x01
	.zero		1


	//----- nvinfo : EIATTR_MERCURY_ISA_VERSION
	.align		4
        /*0024*/ 	.byte	0x03, 0x5f
        /*0026*/ 	.short	0x0101


	//----- nvinfo : EIATTR_INT_WARP_WIDE_INSTR_OFFSETS
	.align		4
        /*0028*/ 	.byte	0x04, 0x31
        /*002a*/ 	.short	(.L_22 - .L_21)


	//   ....[0]....
.L_21:
        /*002c*/ 	.word	0x00000540


	//   ....[1]....
        /*0030*/ 	.word	0x00000550


	//   ....[2]....
        /*0034*/ 	.word	0x00000640


	//----- nvinfo : EIATTR_COOP_GROUP_MASK_REGIDS
	.align		4
.L_22:
        /*0038*/ 	.byte	0x04, 0x29
        /*003a*/ 	.short	(.L_24 - .L_23)


	//   ....[0]....
.L_23:
        /*003c*/ 	.word	0xffffffff


	//   ....[1]....
        /*0040*/ 	.word	0xffffffff


	//   ....[2]....
        /*0044*/ 	.word	0xffffffff


	//   ....[3]....
        /*0048*/ 	.word	0xffffffff


	//   ....[4]....
        /*004c*/ 	.word	0xffffffff


	//----- nvinfo : EIATTR_COOP_GROUP_INSTR_OFFSETS
	.align		4
.L_24:
        /*0050*/ 	.byte	0x04, 0x28
        /*0052*/ 	.short	(.L_26 - .L_25)


	//   ....[0]....
.L_25:
        /*0054*/ 	.word	0x00000060


	//   ....[1]....
        /*0058*/ 	.word	0x00000070


	//   ....[2]....
        /*005c*/ 	.word	0x00000130


	//   ....[3]....
        /*0060*/ 	.word	0x00000430


	//   ....[4]....
        /*0064*/ 	.word	0x00001130


	//----- nvinfo : EIATTR_REG_RECONFIG
	.align		4
.L_26:
        /*0068*/ 	.byte	0x01, 0x54
	.zero		2


	//----- nvinfo : EIATTR_MBARRIER_INSTR_OFFSETS
	.align		4
        /*006c*/ 	.byte	0x04, 0x39
        /*006e*/ 	.short	(.L_28 - .L_27)


	//   ....[0]....
.L_27:
        /*0070*/ 	.word	0x00000250
        /*0074*/ 	.word	0x000000ff
        /*0078*/ 	.word	0x00000000
        /*007c*/ 	.short	0x0100
        /*007e*/ 	.byte	0x08
	.zero		1


	//   ....[1]....
        /*0080*/ 	.word	0x00000260
        /*0084*/ 	.word	0x000000ff
        /*0088*/ 	.word	0x00000070
        /*008c*/ 	.short	0x0100
        /*008e*/ 	.byte	0x08
	.zero		1


	//   ....[2]....
        /*0090*/ 	.word	0x00000270
        /*0094*/ 	.word	0x000000ff
        /*0098*/ 	.word	0x00000008
        /*009c*/ 	.short	0x0100
        /*009e*/ 	.byte	0x08
	.zero		1


	//   ....[3]....
        /*00a0*/ 	.word	0x00000280
        /*00a4*/ 	.word	0x000000ff
        /*00a8*/ 	.word	0x00000078
        /*00ac*/ 	.short	0x0100
        /*00ae*/ 	.byte	0x08
	.zero		1


	//   ....[4]....
        /*00b0*/ 	.word	0x00000290
        /*00b4*/ 	.word	0x000000ff
        /*00b8*/ 	.word	0x00000010
        /*00bc*/ 	.short	0x0100
        /*00be*/ 	.byte	0x08
	.zero		1


	//   ....[5]....
        /*00c0*/ 	.word	0x000002a0
        /*00c4*/ 	.word	0x000000ff
        /*00c8*/ 	.word	0x00000080
        /*00cc*/ 	.short	0x0100
        /*00ce*/ 	.byte	0x08
	.zero		1


	//   ....[6]....
        /*00d0*/ 	.word	0x000002b0
        /*00d4*/ 	.word	0x000000ff
        /*00d8*/ 	.word	0x00000018
        /*00dc*/ 	.short	0x0100
        /*00de*/ 	.byte	0x08
	.zero		1


	//   ....[7]....
        /*00e0*/ 	.word	0x000002c0
        /*00e4*/ 	.word	0x000000ff
        /*00e8*/ 	.word	0x00000088
        /*00ec*/ 	.short	0x0100
        /*00ee*/ 	.byte	0x08
	.zero		1


	//   ....[8]....
        /*00f0*/ 	.word	0x000002d0
        /*00f4*/ 	.word	0x000000ff
        /*00f8*/ 	.word	0x00000020
        /*00fc*/ 	.short	0x0100
        /*00fe*/ 	.byte	0x08
	.zero		1


	//   ....[9]....
        /*0100*/ 	.word	0x000002e0
        /*0104*/ 	.word	0x000000ff
        /*0108*/ 	.word	0x00000090
        /*010c*/ 	.short	0x0100
        /*010e*/ 	.byte	0x08
	.zero		1


	//   ....[10]....
        /*0110*/ 	.word	0x000002f0
        /*0114*/ 	.word	0x000000ff
        /*0118*/ 	.word	0x00000028
        /*011c*/ 	.short	0x0100
        /*011e*/ 	.byte	0x08
	.zero		1


	//   ....[11]....
        /*0120*/ 	.word	0x00000300
        /*0124*/ 	.word	0x000000ff
        /*0128*/ 	.word	0x00000098
        /*012c*/ 	.short	0x0100
        /*012e*/ 	.byte	0x08
	.zero		1


	//   ....[12]....
        /*0130*/ 	.word	0x00000310
        /*0134*/ 	.word	0x000000ff
        /*0138*/ 	.word	0x00000030
        /*013c*/ 	.short	0x0100
        /*013e*/ 	.byte	0x08
	.zero		1


	//   ....[13]....
        /*0140*/ 	.word	0x00000320
        /*0144*/ 	.word	0x000000ff
        /*0148*/ 	.word	0x000000a0
        /*014c*/ 	.short	0x0100
        /*014e*/ 	.byte	0x08
	.zero		1


	//   ....[14]....
        /*0150*/ 	.word	0x00000330
        /*0154*/ 	.word	0x000000ff
        /*0158*/ 	.word	0x00000038
        /*015c*/ 	.short	0x0100
        /*015e*/ 	.byte	0x08
	.zero		1


	//   ....[15]....
        /*0160*/ 	.word	0x00000340
        /*0164*/ 	.word	0x000000ff
        /*0168*/ 	.word	0x000000a8
        /*016c*/ 	.short	0x0100
        /*016e*/ 	.byte	0x08
	.zero		1


	//   ....[16]....
        /*0170*/ 	.word	0x00000350
        /*0174*/ 	.word	0x000000ff
        /*0178*/ 	.word	0x00000040
        /*017c*/ 	.short	0x0100
        /*017e*/ 	.byte	0x08
	.zero		1


	//   ....[17]....
        /*0180*/ 	.word	0x00000360
        /*0184*/ 	.word	0x000000ff
        /*0188*/ 	.word	0x000000b0
        /*018c*/ 	.short	0x0100
        /*018e*/ 	.byte	0x08
	.zero		1


	//   ....[18]....
        /*0190*/ 	.word	0x00000370
        /*0194*/ 	.word	0x000000ff
        /*0198*/ 	.word	0x00000048
        /*019c*/ 	.short	0x0100
        /*019e*/ 	.byte	0x08
	.zero		1


	//   ....[19]....
        /*01a0*/ 	.word	0x00000380
        /*01a4*/ 	.word	0x000000ff
        /*01a8*/ 	.word	0x000000b8
        /*01ac*/ 	.short	0x0100
        /*01ae*/ 	.byte	0x08
	.zero		1


	//   ....[20]....
        /*01b0*/ 	.word	0x00000390
        /*01b4*/ 	.word	0x000000ff
        /*01b8*/ 	.word	0x00000050
        /*01bc*/ 	.short	0x0100
        /*01be*/ 	.byte	0x08
	.zero		1


	//   ....[21]....
        /*01c0*/ 	.word	0x000003a0
        /*01c4*/ 	.word	0x000000ff
        /*01c8*/ 	.word	0x000000c0
        /*01cc*/ 	.short	0x0100
        /*01ce*/ 	.byte	0x08
	.zero		1


	//   ....[22]....
        /*01d0*/ 	.word	0x000003b0
        /*01d4*/ 	.word	0x000000ff
        /*01d8*/ 	.word	0x00000058
        /*01dc*/ 	.short	0x0100
        /*01de*/ 	.byte	0x08
	.zero		1


	//   ....[23]....
        /*01e0*/ 	.word	0x000003c0
        /*01e4*/ 	.word	0x000000ff
        /*01e8*/ 	.word	0x000000c8
        /*01ec*/ 	.short	0x0100
        /*01ee*/ 	.byte	0x08
	.zero		1


	//   ....[24]....
        /*01f0*/ 	.word	0x000003d0
        /*01f4*/ 	.word	0x000000ff
        /*01f8*/ 	.word	0x00000060
        /*01fc*/ 	.short	0x0100
        /*01fe*/ 	.byte	0x08
	.zero		1


	//   ....[25]....
        /*0200*/ 	.word	0x000003e0
        /*0204*/ 	.word	0x000000ff
        /*0208*/ 	.word	0x000000d0
        /*020c*/ 	.short	0x0100
        /*020e*/ 	.byte	0x08
	.zero		1


	//   ....[26]....
        /*0210*/ 	.word	0x000003f0
        /*0214*/ 	.word	0x000000ff
        /*0218*/ 	.word	0x00000068
        /*021c*/ 	.short	0x0100
        /*021e*/ 	.byte	0x08
	.zero		1


	//   ....[27]....
        /*0220*/ 	.word	0x00000400
        /*0224*/ 	.word	0x000000ff
        /*0228*/ 	.word	0x000000d8
        /*022c*/ 	.short	0x0100
        /*022e*/ 	.byte	0x08
	.zero		1


	//   ....[28]....
        /*0230*/ 	.word	0x00000690
        /*0234*/ 	.word	0x000000ff
        /*0238*/ 	.word	0x000000f0
        /*023c*/ 	.short	0x0100
        /*023e*/ 	.byte	0x06
	.zero		1


	//   ....[29]....
        /*0240*/ 	.word	0x000006f0
        /*0244*/ 	.word	0x000000ff
        /*0248*/ 	.word	0x000000f8
        /*024c*/ 	.short	0x0100
        /*024e*/ 	.byte	0x06
	.zero		1


	//   ....[30]....
        /*0250*/ 	.word	0x00001660
        /*0254*/ 	.word	0x000000ff
        /*0258*/ 	.word	0x00000000
        /*025c*/ 	.short	0x010a
        /*025e*/ 	.byte	0x06
	.zero		1


	//   ....[31]....
        /*0260*/ 	.word	0x000016a0
        /*0264*/ 	.word	0x000000ff
        /*0268*/ 	.word	0x00000000
        /*026c*/ 	.short	0x010a
        /*026e*/ 	.byte	0x06
	.zero		1


	//   ....[32]....
        /*0270*/ 	.word	0x00001fd0
        /*0274*/ 	.word	0x000000ff
        /*0278*/ 	.word	0x00000000
        /*027c*/ 	.short	0x010a
        /*027e*/ 	.byte	0x0c
	.zero		1


	//   ....[33]....
        /*0280*/ 	.word	0x00002010
        /*0284*/ 	.word	0x000000ff
        /*0288*/ 	.word	0x00000000
        /*028c*/ 	.short	0x010a
        /*028e*/ 	.byte	0x0c
	.zero		1


	//   ....[34]....
        /*0290*/ 	.word	0x00002640
        /*0294*/ 	.word	0x000000ff
        /*0298*/ 	.word	0x00000000
        /*029c*/ 	.short	0x0101
        /*029e*/ 	.byte	0x08
	.zero		1


	//   ....[35]....
        /*02a0*/ 	.word	0x00002ca0
        /*02a4*/ 	.word	0x000000ff
        /*02a8*/ 	.word	0x00000000
        /*02ac*/ 	.short	0x0101
        /*02ae*/ 	.byte	0x08
	.zero		1


	//   ....[36]....
        /*02b0*/ 	.word	0x00008640
        /*02b4*/ 	.word	0x00000013
        /*02b8*/ 	.word	0x00000070
        /*02bc*/ 	.short	0x010a
        /*02be*/ 	.byte	0x3f
	.zero		1


	//   ....[37]....
        /*02c0*/ 	.word	0x000089d0
        /*02c4*/ 	.word	0x00000008
        /*02c8*/ 	.word	0x000000f8
        /*02cc*/ 	.short	0x0101
        /*02ce*/ 	.byte	0x3f
	.zero		1


	//   ....[38]....
        /*02d0*/ 	.word	0x000090e0
        /*02d4*/ 	.word	0x00000006
        /*02d8*/ 	.word	0x00000000
        /*02dc*/ 	.short	0x010a
        /*02de*/ 	.byte	0x3f
	.zero		1


	//   ....[39]....
        /*02e0*/ 	.word	0x00009160
        /*02e4*/ 	.word	0x00000007
        /*02e8*/ 	.word	0x00000000
        /*02ec*/ 	.short	0x010a
        /*02ee*/ 	.byte	0x3f
	.zero		1


	//   ....[40]....
        /*02f0*/ 	.word	0x000091f0
        /*02f4*/ 	.word	0x00000006
        /*02f8*/ 	.word	0x00000000
        /*02fc*/ 	.short	0x010a
        /*02fe*/ 	.byte	0x3f
	.zero		1


	//   ....[41]....
        /*0300*/ 	.word	0x00009280
        /*0304*/ 	.word	0x00000009
        /*0308*/ 	.word	0x00000000
        /*030c*/ 	.short	0x010a
        /*030e*/ 	.byte	0x3f
	.zero		1


	//   ....[42]....
        /*0310*/ 	.word	0x00009310
        /*0314*/ 	.word	0x00000006
        /*0318*/ 	.word	0x00000000
        /*031c*/ 	.short	0x010a
        /*031e*/ 	.byte	0x3f
	.zero		1


	//   ....[43]....
        /*0320*/ 	.word	0x000093a0
        /*0324*/ 	.word	0x00000009
        /*0328*/ 	.word	0x00000000
        /*032c*/ 	.short	0x010a
        /*032e*/ 	.byte	0x3f
	.zero		1


	//   ....[44]....
        /*0330*/ 	.word	0x00009430
        /*0334*/ 	.word	0x00000006
        /*0338*/ 	.word	0x00000000
        /*033c*/ 	.short	0x010a
        /*033e*/ 	.byte	0x3f
	.zero		1


	//   ....[45]....
        /*0340*/ 	.word	0x000094c0
        /*0344*/ 	.word	0x00000009
        /*0348*/ 	.word	0x00000000
        /*034c*/ 	.short	0x010a
        /*034e*/ 	.byte	0x3f
	.zero		1


	//   ....[46]....
        /*0350*/ 	.word	0x00009550
        /*0354*/ 	.word	0x00000006
        /*0358*/ 	.word	0x00000000
        /*035c*/ 	.short	0x010a
        /*035e*/ 	.byte	0x3f
	.zero		1


	//   ....[47]....
        /*0360*/ 	.word	0x000095e0
        /*0364*/ 	.word	0x00000009
        /*0368*/ 	.word	0x00000000
        /*036c*/ 	.short	0x010a
        /*036e*/ 	.byte	0x3f
	.zero		1


	//   ....[48]....
        /*0370*/ 	.word	0x00009670
        /*0374*/ 	.word	0x00000006
        /*0378*/ 	.word	0x00000000
        /*037c*/ 	.short	0x010a
        /*037e*/ 	.byte	0x3f
	.zero		1


	//   ....[49]....
        /*0380*/ 	.word	0x00009700
        /*0384*/ 	.word	0x00000009
        /*0388*/ 	.word	0x00000000
        /*038c*/ 	.short	0x010a
        /*038e*/ 	.byte	0x3f
	.zero		1


	//   ....[50]....
        /*0390*/ 	.word	0x00009790
        /*0394*/ 	.word	0x00000006
        /*0398*/ 	.word	0x00000000
        /*039c*/ 	.short	0x010a
        /*039e*/ 	.byte	0x3f
	.zero		1


	//   ....[51]....
        /*03a0*/ 	.word	0x00009820
        /*03a4*/ 	.word	0x00000003
        /*03a8*/ 	.word	0x00000000
        /*03ac*/ 	.short	0x010a
        /*03ae*/ 	.byte	0x3f
	.zero		1


	//   ....[52]....
        /*03b0*/ 	.word	0x00009890
        /*03b4*/ 	.word	0x0000000b
        /*03b8*/ 	.word	0x00000000
        /*03bc*/ 	.short	0x010a
        /*03be*/ 	.byte	0x3f
	.zero		1


	//   ....[53]....
        /*03c0*/ 	.word	0x000098f0
        /*03c4*/ 	.word	0x0000008c
        /*03c8*/ 	.word	0x00000000
        /*03cc*/ 	.short	0x010a
        /*03ce*/ 	.byte	0x3f
	.zero		1


	//   ....[54]....
        /*03d0*/ 	.word	0x000099c0
        /*03d4*/ 	.word	0x00000013
        /*03d8*/ 	.word	0x00000070
        /*03dc*/ 	.short	0x010a
        /*03de*/ 	.byte	0x3f
	.zero		1


	//   ....[55]....
        /*03e0*/ 	.word	0x00009aa0
        /*03e4*/ 	.word	0x00000006
        /*03e8*/ 	.word	0x00000000
        /*03ec*/ 	.short	0x010a
        /*03ee*/ 	.byte	0x3f
	.zero		1


	//   ....[56]....
        /*03f0*/ 	.word	0x00009af0
        /*03f4*/ 	.word	0x00000007
        /*03f8*/ 	.word	0x00000000
        /*03fc*/ 	.short	0x010a
        /*03fe*/ 	.byte	0x3f
	.zero		1


	//   ....[57]....
        /*0400*/ 	.word	0x00009b40
        /*0404*/ 	.word	0x00000006
        /*0408*/ 	.word	0x00000000
        /*040c*/ 	.short	0x010a
        /*040e*/ 	.byte	0x3f
	.zero		1


	//   ....[58]....
        /*0410*/ 	.word	0x00009b90
        /*0414*/ 	.word	0x00000009
        /*0418*/ 	.word	0x00000000
        /*041c*/ 	.short	0x010a
        /*041e*/ 	.byte	0x3f
	.zero		1


	//   ....[59]....
        /*0420*/ 	.word	0x00009be0
        /*0424*/ 	.word	0x00000006
        /*0428*/ 	.word	0x00000000
        /*042c*/ 	.short	0x010a
        /*042e*/ 	.byte	0x3f
	.zero		1


	//   ....[60]....
        /*0430*/ 	.word	0x00009c30
        /*0434*/ 	.word	0x00000009
        /*0438*/ 	.word	0x00000000
        /*043c*/ 	.short	0x010a
        /*043e*/ 	.byte	0x3f
	.zero		1


	//   ....[61]....
        /*0440*/ 	.word	0x00009c80
        /*0444*/ 	.word	0x00000006
        /*0448*/ 	.word	0x00000000
        /*044c*/ 	.short	0x010a
        /*044e*/ 	.byte	0x3f
	.zero		1


	//   ....[62]....
        /*0450*/ 	.word	0x00009cd0
        /*0454*/ 	.word	0x00000009
        /*0458*/ 	.word	0x00000000
        /*045c*/ 	.short	0x010a
        /*045e*/ 	.byte	0x3f
	.zero		1


	//   ....[63]....
        /*0460*/ 	.word	0x00009d20
        /*0464*/ 	.word	0x00000006
        /*0468*/ 	.word	0x00000000
        /*046c*/ 	.short	0x010a
        /*046e*/ 	.byte	0x3f
	.zero		1


	//   ....[64]....
        /*0470*/ 	.word	0x00009d70
        /*0474*/ 	.word	0x00000009
        /*0478*/ 	.word	0x00000000
        /*047c*/ 	.short	0x010a
        /*047e*/ 	.byte	0x3f
	.zero		1


	//   ....[65]....
        /*0480*/ 	.word	0x00009dc0
        /*0484*/ 	.word	0x00000006
        /*0488*/ 	.word	0x00000000
        /*048c*/ 	.short	0x010a
        /*048e*/ 	.byte	0x3f
	.zero		1


	//   ....[66]....
        /*0490*/ 	.word	0x00009e10
        /*0494*/ 	.word	0x00000009
        /*0498*/ 	.word	0x00000000
        /*049c*/ 	.short	0x010a
        /*049e*/ 	.byte	0x3f
	.zero		1


	//   ....[67]....
        /*04a0*/ 	.word	0x00009e60
        /*04a4*/ 	.word	0x00000006
        /*04a8*/ 	.word	0x00000000
        /*04ac*/ 	.short	0x010a
        /*04ae*/ 	.byte	0x3f
	.zero		1


	//----- nvinfo : EIATTR_NUM_MBARRIERS
	.align		4
.L_28:
        /*04b0*/ 	.byte	0x03, 0x38
        /*04b2*/ 	.short	0x001e


	//----- nvinfo : EIATTR_EXIT_INSTR_OFFSETS
	.align		4
        /*04b4*/ 	.byte	0x04, 0x1c
        /*04b6*/ 	.short	(.L_30 - .L_29)


	//   ....[0]....
.L_29:
        /*04b8*/ 	.word	0x00000740


	//   ....[1]....
        /*04bc*/ 	.word	0x00001000


	//   ....[2]....
        /*04c0*/ 	.word	0x00007cb0


	//   ....[3]....
        /*04c4*/ 	.word	0x000082e0


	//   ....[4]....
        /*04c8*/ 	.word	0x00009870


	//----- nvinfo : EIATTR_MAX_THREADS
	.align		4
.L_30:
        /*04cc*/ 	.byte	0x04, 0x05
        /*04ce*/ 	.short	(.L_32 - .L_31)
.L_31:
        /*04d0*/ 	.word	0x00000180
        /*04d4*/ 	.word	0x00000001
        /*04d8*/ 	.word	0x00000001


	//----- nvinfo : EIATTR_CRS_STACK_SIZE
	.align		4
.L_32:
        /*04dc*/ 	.byte	0x04, 0x1e
        /*04de*/ 	.short	(.L_34 - .L_33)
.L_33:
        /*04e0*/ 	.word	0x00000000


	//----- nvinfo : EIATTR_CBANK_PARAM_SIZE
	.align		4
.L_34:
        /*04e4*/ 	.byte	0x03, 0x19
        /*04e6*/ 	.short	0x0470


	//----- nvinfo : EIATTR_PARAM_CBANK
	.align		4
        /*04e8*/ 	.byte	0x04, 0x0a
        /*04ea*/ 	.short	(.L_36 - .L_35)
	.align		4
.L_35:
        /*04ec*/ 	.word	index@(.nv.constant0._ZN7cutlass13device_kernelINS_4gemm6kernel13GemmUniversalIN4cute5tupleIJiiiiEEENS1_10collective13CollectiveMmaINS1_37MainloopSm90TmaGmmaWarpSpecializedFP8ILi14ENS5_IJNS4_1CILi1EEESB_SB_EEENS1_35KernelTmaWarpSpecializedCooperativeEEENS5_IJNSA_ILi128EEESF_NSA_ILi64EEEEEENS_12float_e5m2_tENS5_IJlSB_lEEENS_12float_e4m3_tESJ_NS4_8TiledMMAINS4_8MMA_AtomIJNS4_4SM904GMMA31MMA_64x128x32_F32E5M2E4M3_SS_TNILNSO_7ScaleInE1ELSQ_1EEEEEENS4_6LayoutINS5_IJNSA_ILi2EEESB_SB_EEENS5_IJSB_NSA_ILi0EEESW_EEEEENS5_IJNS4_10UnderscoreESZ_SZ_EEEEENS4_13SM90_TMA_LOADENS4_14ComposedLayoutINS4_7SwizzleILi2ELi4ELi3EEENS4_18smem_ptr_flag_bitsILi8EEENST_INS5_IJNSA_ILi8EEESG_EEENS5_IJSG_SB_EEEEEEEvNS4_8identityES12_S1C_vS1D_EENS_8epilogue10collective6detail29Sm90TmaWarpSpecializedAdapterINS1G_15DefaultEpilogueISI_SJ_SJ_NS1F_6thread17LinearCombinationISI_Li1EffLNS1K_9ScaleType4KindE0ELNS_15FloatRoundStyleE2ESI_EENS1_15EpilogueDefaultEEEEEvvEEEEvNT_6ParamsE)
        /*04f0*/ 	.short	0x0210
        /*04f2*/ 	.short	0x0470


	//----- nvinfo : EIATTR_SW_WAR
	.align		4
.L_36:
        /*04f4*/ 	.byte	0x04, 0x36
        /*04f6*/ 	.short	(.L_38 - .L_37)
.L_37:
        /*04f8*/ 	.word	0x00000008
.L_38:


//--------------------- .nv.callgraph             --------------------------
	.section	.nv.callgraph,"",@"SHT_CUDA_CALLGRAPH"
	.align	4
	.sectionentsize	8
	.align		4
        /*0000*/ 	.word	0x00000000
	.align		4
        /*0004*/ 	.word	0xffffffff
	.align		4
        /*0008*/ 	.word	0x00000000
	.align		4
        /*000c*/ 	.word	0xfffffffe
	.align		4
        /*0010*/ 	.word	0x00000000
	.align		4
        /*0014*/ 	.word	0xfffffffd
	.align		4
        /*0018*/ 	.word	0x00000000
	.align		4
        /*001c*/ 	.word	0xfffffffc


//--------------------- .nv.constant4             --------------------------
	.section	.nv.constant4,"a",@progbits
	.align	8
	.align		8
.nv.constant4:
        /*0000*/ 	.dword	_ZN40_INTERNAL_867f939f_4_k_cu_896f82aa_239944cuda3std3__45__cpo5beginE
	.align		8
        /*0008*/ 	.dword	_ZN40_INTERNAL_867f939f_4_k_cu_896f82aa_239944cuda3std3__45__cpo3endE
	.align		8
        /*0010*/ 	.dword	_ZN40_INTERNAL_867f939f_4_k_cu_896f82aa_239944cuda3std3__45__cpo6cbeginE
	.align		8
        /*0018*/ 	.dword	_ZN40_INTERNAL_867f939f_4_k_cu_896f82aa_239944cuda3std3__45__cpo4cendE
	.align		8
        /*0020*/ 	.dword	_ZN40_INTERNAL_867f939f_4_k_cu_896f82aa_239944cuda3std3__442_GLOBAL__N__867f939f_4_k_cu_896f82aa_239946ignoreE
	.align		8
        /*0028*/ 	.dword	_ZN40_INTERNAL_867f939f_4_k_cu_896f82aa_239944cuda3std3__419piecewise_constructE
	.align		8
        /*0030*/ 	.dword	_ZN40_INTERNAL_867f939f_4_k_cu_896f82aa_239944cuda3std3__48in_placeE
	.align		8
        /*0038*/ 	.dword	_ZN40_INTERNAL_867f939f_4_k_cu_896f82aa_239944cuda3std6ranges3__45__cpo4swapE
	.align		8
        /*0040*/ 	.dword	_ZN40_INTERNAL_867f939f_4_k_cu_896f82aa_239944cuda3std6ranges3__45__cpo9iter_moveE
	.align		8
        /*0048*/ 	.dword	_ZN40_INTERNAL_867f939f_4_k_cu_896f82aa_239944cute7productE
	.align		8
        /*0050*/ 	.dword	_ZN40_INTERNAL_867f939f_4_k_cu_896f82aa_239944cute1_E


//--------------------- .text._ZN7cutlass13device_kernelINS_4gemm6kernel13GemmUniversalIN4cute5tupleIJiiiiEEENS1_10collective13CollectiveMmaINS1_37MainloopSm90TmaGmmaWarpSpecializedFP8ILi14ENS5_IJNS4_1CILi1EEESB_SB_EEENS1_35KernelTmaWarpSpecializedCooperativeEEENS5_IJNSA_ILi128EEESF_NSA_ILi64EEEEEENS_12float_e5m2_tENS5_IJlSB_lEEENS_12float_e4m3_tESJ_NS4_8TiledMMAINS4_8MMA_AtomIJNS4_4SM904GMMA31MMA_64x128x32_F32E5M2E4M3_SS_TNILNSO_7ScaleInE1ELSQ_1EEEEEENS4_6LayoutINS5_IJNSA_ILi2EEESB_SB_EEENS5_IJSB_NSA_ILi0EEESW_EEEEENS5_IJNS4_10UnderscoreESZ_SZ_EEEEENS4_13SM90_TMA_LOADENS4_14ComposedLayoutINS4_7SwizzleILi2ELi4ELi3EEENS4_18smem_ptr_flag_bitsILi8EEENST_INS5_IJNSA_ILi8EEESG_EEENS5_IJSG_SB_EEEEEEEvNS4_8identityES12_S1C_vS1D_EENS_8epilogue10collective6detail29Sm90TmaWarpSpecializedAdapterINS1G_15DefaultEpilogueISI_SJ_SJ_NS1F_6thread17LinearCombinationISI_Li1EffLNS1K_9ScaleType4KindE0ELNS_15FloatRoundStyleE2ESI_EENS1_15EpilogueDefaultEEEEEvvEEEEvNT_6ParamsE --------------------------
	.section	.text._ZN7cutlass13device_kernelINS_4gemm6kernel13GemmUniversalIN4cute5tupleIJiiiiEEENS1_10collective13CollectiveMmaINS1_37MainloopSm90TmaGmmaWarpSpecializedFP8ILi14ENS5_IJNS4_1CILi1EEESB_SB_EEENS1_35KernelTmaWarpSpecializedCooperativeEEENS5_IJNSA_ILi128EEESF_NSA_ILi64EEEEEENS_12float_e5m2_tENS5_IJlSB_lEEENS_12float_e4m3_tESJ_NS4_8TiledMMAINS4_8MMA_AtomIJNS4_4SM904GMMA31MMA_64x128x32_F32E5M2E4M3_SS_TNILNSO_7ScaleInE1ELSQ_1EEEEEENS4_6LayoutINS5_IJNSA_ILi2EEESB_SB_EEENS5_IJSB_NSA_ILi0EEESW_EEEEENS5_IJNS4_10UnderscoreESZ_SZ_EEEEENS4_13SM90_TMA_LOADENS4_14ComposedLayoutINS4_7SwizzleILi2ELi4ELi3EEENS4_18smem_ptr_flag_bitsILi8EEENST_INS5_IJNSA_ILi8EEESG_EEENS5_IJSG_SB_EEEEEEEvNS4_8identityES12_S1C_vS1D_EENS_8epilogue10collective6detail29Sm90TmaWarpSpecializedAdapterINS1G_15DefaultEpilogueISI_SJ_SJ_NS1F_6thread17LinearCombinationISI_Li1EffLNS1K_9ScaleType4KindE0ELNS_15FloatRoundStyleE2ESI_EENS1_15EpilogueDefaultEEEEEvvEEEEvNT_6ParamsE,"ax",@progbits
	.align	128
.text._ZN7cutlass13device_kernelINS_4gemm6kernel13GemmUniversalIN4cute5tupleIJiiiiEEENS1_10collective13CollectiveMmaINS1_37MainloopSm90TmaGmmaWarpSpecializedFP8ILi14ENS5_IJNS4_1CILi1EEESB_SB_EEENS1_35KernelTmaWarpSpecializedCooperativeEEENS5_IJNSA_ILi128EEESF_NSA_ILi64EEEEEENS_12float_e5m2_tENS5_IJlSB_lEEENS_12float_e4m3_tESJ_NS4_8TiledMMAINS4_8MMA_AtomIJNS4_4SM904GMMA31MMA_64x128x32_F32E5M2E4M3_SS_TNILNSO_7ScaleInE1ELSQ_1EEEEEENS4_6LayoutINS5_IJNSA_ILi2EEESB_SB_EEENS5_IJSB_NSA_ILi0EEESW_EEEEENS5_IJNS4_10UnderscoreESZ_SZ_EEEEENS4_13SM90_TMA_LOADENS4_14ComposedLayoutINS4_7SwizzleILi2ELi4ELi3EEENS4_18smem_ptr_flag_bitsILi8EEENST_INS5_IJNSA_ILi8EEESG_EEENS5_IJSG_SB_EEEEEEEvNS4_8identityES12_S1C_vS1D_EENS_8epilogue10collective6detail29Sm90TmaWarpSpecializedAdapterINS1G_15DefaultEpilogueISI_SJ_SJ_NS1F_6thread17LinearCombinationISI_Li1EffLNS1K_9ScaleType4KindE0ELNS_15FloatRoundStyleE2ESI_EENS1_15EpilogueDefaultEEEEEvvEEEEvNT_6ParamsE:
        .type           _ZN7cutlass13device_kernelINS_4gemm6kernel13GemmUniversalIN4cute5tupleIJiiiiEEENS1_10collective13CollectiveMmaINS1_37MainloopSm90TmaGmmaWarpSpecializedFP8ILi14ENS5_IJNS4_1CILi1EEESB_SB_EEENS1_35KernelTmaWarpSpecializedCooperativeEEENS5_IJNSA_ILi128EEESF_NSA_ILi64EEEEEENS_12float_e5m2_tENS5_IJlSB_lEEENS_12float_e4m3_tESJ_NS4_8TiledMMAINS4_8MMA_AtomIJNS4_4SM904GMMA31MMA_64x128x32_F32E5M2E4M3_SS_TNILNSO_7ScaleInE1ELSQ_1EEEEEENS4_6LayoutINS5_IJNSA_ILi2EEESB_SB_EEENS5_IJSB_NSA_ILi0EEESW_EEEEENS5_IJNS4_10UnderscoreESZ_SZ_EEEEENS4_13SM90_TMA_LOADENS4_14ComposedLayoutINS4_7SwizzleILi2ELi4ELi3EEENS4_18smem_ptr_flag_bitsILi8EEENST_INS5_IJNSA_ILi8EEESG_EEENS5_IJSG_SB_EEEEEEEvNS4_8identityES12_S1C_vS1D_EENS_8epilogue10collective6detail29Sm90TmaWarpSpecializedAdapterINS1G_15DefaultEpilogueISI_SJ_SJ_NS1F_6thread17LinearCombinationISI_Li1EffLNS1K_9ScaleType4KindE0ELNS_15FloatRoundStyleE2ESI_EENS1_15EpilogueDefaultEEEEEvvEEEEvNT_6ParamsE,@function
        .size           _ZN7cutlass13device_kernelINS_4gemm6kernel13GemmUniversalIN4cute5tupleIJiiiiEEENS1_10collective13CollectiveMmaINS1_37MainloopSm90TmaGmmaWarpSpecializedFP8ILi14ENS5_IJNS4_1CILi1EEESB_SB_EEENS1_35KernelTmaWarpSpecializedCooperativeEEENS5_IJNSA_ILi128EEESF_NSA_ILi64EEEEEENS_12float_e5m2_tENS5_IJlSB_lEEENS_12float_e4m3_tESJ_NS4_8TiledMMAINS4_8MMA_AtomIJNS4_4SM904GMMA31MMA_64x128x32_F32E5M2E4M3_SS_TNILNSO_7ScaleInE1ELSQ_1EEEEEENS4_6LayoutINS5_IJNSA_ILi2EEESB_SB_EEENS5_IJSB_NSA_ILi0EEESW_EEEEENS5_IJNS4_10UnderscoreESZ_SZ_EEEEENS4_13SM90_TMA_LOADENS4_14ComposedLayoutINS4_7SwizzleILi2ELi4ELi3EEENS4_18smem_ptr_flag_bitsILi8EEENST_INS5_IJNSA_ILi8EEESG_EEENS5_IJSG_SB_EEEEEEEvNS4_8identityES12_S1C_vS1D_EENS_8epilogue10collective6detail29Sm90TmaWarpSpecializedAdapterINS1G_15DefaultEpilogueISI_SJ_SJ_NS1F_6thread17LinearCombinationISI_Li1EffLNS1K_9ScaleType4KindE0ELNS_15FloatRoundStyleE2ESI_EENS1_15EpilogueDefaultEEEEEvvEEEEvNT_6ParamsE,(.L_x_222 - _ZN7cutlass13device_kernelINS_4gemm6kernel13GemmUniversalIN4cute5tupleIJiiiiEEENS1_10collective13CollectiveMmaINS1_37MainloopSm90TmaGmmaWarpSpecializedFP8ILi14ENS5_IJNS4_1CILi1EEESB_SB_EEENS1_35KernelTmaWarpSpecializedCooperativeEEENS5_IJNSA_ILi128EEESF_NSA_ILi64EEEEEENS_12float_e5m2_tENS5_IJlSB_lEEENS_12float_e4m3_tESJ_NS4_8TiledMMAINS4_8MMA_AtomIJNS4_4SM904GMMA31MMA_64x128x32_F32E5M2E4M3_SS_TNILNSO_7ScaleInE1ELSQ_1EEEEEENS4_6LayoutINS5_IJNSA_ILi2EEESB_SB_EEENS5_IJSB_NSA_ILi0EEESW_EEEEENS5_IJNS4_10UnderscoreESZ_SZ_EEEEENS4_13SM90_TMA_LOADENS4_14ComposedLayoutINS4_7SwizzleILi2ELi4ELi3EEENS4_18smem_ptr_flag_bitsILi8EEENST_INS5_IJNSA_ILi8EEESG_EEENS5_IJSG_SB_EEEEEEEvNS4_8identityES12_S1C_vS1D_EENS_8epilogue10collective6detail29Sm90TmaWarpSpecializedAdapterINS1G_15DefaultEpilogueISI_SJ_SJ_NS1F_6thread17LinearCombinationISI_Li1EffLNS1K_9ScaleType4KindE0ELNS_15FloatRoundStyleE2ESI_EENS1_15EpilogueDefaultEEEEEvvEEEEvNT_6ParamsE)
        .other          _ZN7cutlass13device_kernelINS_4gemm6kernel13GemmUniversalIN4cute5tupleIJiiiiEEENS1_10collective13CollectiveMmaINS1_37MainloopSm90TmaGmmaWarpSpecializedFP8ILi14ENS5_IJNS4_1CILi1EEESB_SB_EEENS1_35KernelTmaWarpSpecializedCooperativeEEENS5_IJNSA_ILi128EEESF_NSA_ILi64EEEEEENS_12float_e5m2_tENS5_IJlSB_lEEENS_12float_e4m3_tESJ_NS4_8TiledMMAINS4_8MMA_AtomIJNS4_4SM904GMMA31MMA_64x128x32_F32E5M2E4M3_SS_TNILNSO_7ScaleInE1ELSQ_1EEEEEENS4_6LayoutINS5_IJNSA_ILi2EEESB_SB_EEENS5_IJSB_NSA_ILi0EEESW_EEEEENS5_IJNS4_10UnderscoreESZ_SZ_EEEEENS4_13SM90_TMA_LOADENS4_14ComposedLayoutINS4_7SwizzleILi2ELi4ELi3EEENS4_18smem_ptr_flag_bitsILi8EEENST_INS5_IJNSA_ILi8EEESG_EEENS5_IJSG_SB_EEEEEEEvNS4_8identityES12_S1C_vS1D_EENS_8epilogue10collective6detail29Sm90TmaWarpSpecializedAdapterINS1G_15DefaultEpilogueISI_SJ_SJ_NS1F_6thread17LinearCombinationISI_Li1EffLNS1K_9ScaleType4KindE0ELNS_15FloatRoundStyleE2ESI_EENS1_15EpilogueDefaultEEEEEvvEEEEvNT_6ParamsE,@"STO_CUDA_ENTRY STV_DEFAULT"
_ZN7cutlass13device_kernelINS_4gemm6kernel13GemmUniversalIN4cute5tupleIJiiiiEEENS1_10collective13CollectiveMmaINS1_37MainloopSm90TmaGmmaWarpSpecializedFP8ILi14ENS5_IJNS4_1CILi1EEESB_SB_EEENS1_35KernelTmaWarpSpecializedCooperativeEEENS5_IJNSA_ILi128EEESF_NSA_ILi64EEEEEENS_12float_e5m2_tENS5_IJlSB_lEEENS_12float_e4m3_tESJ_NS4_8TiledMMAINS4_8MMA_AtomIJNS4_4SM904GMMA31MMA_64x128x32_F32E5M2E4M3_SS_TNILNSO_7ScaleInE1ELSQ_1EEEEEENS4_6LayoutINS5_IJNSA_ILi2EEESB_SB_EEENS5_IJSB_NSA_ILi0EEESW_EEEEENS5_IJNS4_10UnderscoreESZ_SZ_EEEEENS4_13SM90_TMA_LOADENS4_14ComposedLayoutINS4_7SwizzleILi2ELi4ELi3EEENS4_18smem_ptr_flag_bitsILi8EEENST_INS5_IJNSA_ILi8EEESG_EEENS5_IJSG_SB_EEEEEEEvNS4_8identityES12_S1C_vS1D_EENS_8epilogue10collective6detail29Sm90TmaWarpSpecializedAdapterINS1G_15DefaultEpilogueISI_SJ_SJ_NS1F_6thread17LinearCombinationISI_Li1EffLNS1K_9ScaleType4KindE0ELNS_15FloatRoundStyleE2ESI_EENS1_15EpilogueDefaultEEEEEvvEEEEvNT_6ParamsE:
[----:B------:R-:W-:Y:S01]  /*0000*/  LDC R1, c[0x0][0x28] ;  /* 0x00000a00ff017b82 */ /* 0x000fe20000000800 */
[----:B------:R-:W0:Y:S01]  /*0010*/  S2R R0, SR_TID.X ;  /* 0x0000000000007919 */ /* 0x000e220000002100 */
[----:B------:R-:W-:Y:S01]  /*0020*/  ELECT P0, URZ, PT ;  /* 0x00000000003f782f */ /* 0x000fe20003800000 */
[----:B------:R-:W-:Y:S01]  /*0030*/  BSSY B0, `(.L_x_0) ;  /* 0x000000f000007945 */ /* 0x000fe20003800000 */
[--C-:B0-----:R-:W-:Y:S02]  /*0040*/  SHF.R.U32.HI R2, RZ, 0x5, R0.reuse ;  /* 0x00000005ff027819 */ /* 0x101fe40000011600 */
[----:B------:R-:W-:-:S03]  /*0050*/  SHF.R.U32.HI R3, RZ, 0x7, R0 ;  /* 0x00000007ff037819 */ /* 0x000fc60000011600 */
[----:B------:R-:W0:Y:S04]  /*0060*/  SHFL.IDX PT, R5, R2, RZ, 0x1f ;  /* 0x00001fff02057589 */ /* 0x000e2800000e0000 */
[----:B------:R1:W2:Y:S01]  /*0070*/  SHFL.IDX PT, R6, R3, RZ, 0x1f ;  /* 0x00001fff03067589 */ /* 0x0002a200000e0000 */
[----:B0-----:R-:W-:-:S13]  /*0080*/  ISETP.NE.OR P0, PT, R5, RZ, !P0 ;  /* 0x000000ff0500720c */ /* 0x001fda0004705670 */
[----:B-12---:R-:W-:Y:S05]  /*0090*/  @P0 BRA `(.L_x_1) ;  /* 0x0000000000200947 */ /* 0x006fea0003800000 */
[----:B------:R-:W-:Y:S02]  /*00a0*/  ULDC.64 UR4, c[0x0][0x198] ;  /* 0x0000660000047ab9 */ /* 0x000fe40000000a00 */
[----:B------:R-:W-:Y:S02]  /*00b0*/  UIADD3 UR6, UP0, UR4, 0xf0, URZ ;  /* 0x000000f004067890 */ /* 0x000fe4000ff1e03f */
[----:B------:R-:W-:Y:S02]  /*00c0*/  UIADD3 UR4, UP1, UR4, 0x1f0, URZ ;  /* 0x000001f004047890 */ /* 0x000fe4000ff3e03f */
[----:B------:R-:W-:Y:S02]  /*00d0*/  UIADD3.X UR7, URZ, UR5, URZ, UP0, !UPT ;  /* 0x000000053f077290 */ /* 0x000fe400087fe43f */
[----:B------:R-:W-:-:S07]  /*00e0*/  UIADD3.X UR5, URZ, UR5, URZ, UP1, !UPT ;  /* 0x000000053f057290 */ /* 0x000fce0008ffe43f */
[----:B------:R0:W-:Y:S02]  /*00f0*/  UTMACCTL.PF [UR6] ;  /* 0x00000000060079b9 */ /* 0x0001e40008040000 */
[----:B------:R0:W-:Y:S02]  /*0100*/  UTMACCTL.PF [UR4] ;  /* 0x00000000040079b9 */ /* 0x0001e40008040000 */
[----:B0-----:R-:W-:Y:S01]  /*0110*/  NOP ;  /* 0x0000000000007918 */ /* 0x001fe20000000000 */
.L_x_1:
[----:B------:R-:W-:Y:S05]  /*0120*/  BSYNC B0 ;  /* 0x0000000000007941 */ /* 0x000fea0003800000 */
.L_x_0:
[----:B------:R-:W0:Y:S02]  /*0130*/  SHFL.IDX PT, R3, R2, RZ, 0x1f ;  /* 0x00001fff02037589 */ /* 0x000e2400000e0000 */
[----:B0-----:R-:W-:-:S13]  /*0140*/  ISETP.NE.AND P0, PT, R3, RZ, PT ;  /* 0x000000ff0300720c */ /* 0x001fda0003f05270 */
[----:B------:R-:W-:Y:S05]  /*0150*/  @P0 BRA `(.L_x_2) ;  /* 0x0000000000b40947 */ /* 0x000fea0003800000 */
[----:B------:R-:W-:Y:S01]  /*0160*/  ELECT P0, URZ, PT ;  /* 0x00000000003f782f */ /* 0x000fe20003800000 */
[----:B------:R-:W-:-:S12]  /*0170*/  BSSY B0, `(.L_x_2) ;  /* 0x000002b000007945 */ /* 0x000fd80003800000 */
[----:B------:R-:W-:Y:S05]  /*0180*/  @!P0 BRA `(.L_x_3) ;  /* 0x0000000000a48947 */ /* 0x000fea0003800000 */
[----:B------:R-:W0:Y:S01]  /*0190*/  S2UR UR8, SR_CgaCtaId ;  /* 0x00000000000879c3 */ /* 0x000e220000008800 */
[----:B------:R-:W-:Y:S01]  /*01a0*/  UMOV UR4, 0x400 ;  /* 0x0000040000047882 */ /* 0x000fe20000000000 */
[----:B------:R-:W-:Y:S01]  /*01b0*/  UMOV UR5, 0x1 ;  /* 0x0000000100057882 */ /* 0x000fe20000000000 */
[----:B------:R-:W-:Y:S02]  /*01c0*/  UMOV UR6, 0x100 ;  /* 0x0000010000067882 */ /* 0x000fe40000000000 */
[----:B------:R-:W-:-:S04]  /*01d0*/  UIADD3 UR6, -UR6, 0x100000, URZ ;  /* 0x0010000006067890 */ /* 0x000fc8000fffe13f */
[----:B------:R-:W-:Y:S02]  /*01e0*/  USHF.L.U32 UR7, UR6, 0xb, URZ ;  /* 0x0000000b06077899 */ /* 0x000fe4000800063f */
[----:B------:R-:W-:Y:S02]  /*01f0*/  USHF.L.U32 UR6, UR6, 0x1, URZ ;  /* 0x0000000106067899 */ /* 0x000fe4000800063f */
[----:B0-----:R-:W-:Y:S02]  /*0200*/  ULEA UR8, UR8, UR4, 0x18 ;  /* 0x0000000408087291 */ /* 0x001fe4000f8ec03f */
[----:B------:R-:W-:-:S04]  /*0210*/  UIADD3 UR4, -UR5, 0x100000, URZ ;  /* 0x0010000005047890 */ /* 0x000fc8000fffe13f */
[----:B------:R-:W-:Y:S02]  /*0220*/  USHF.L.U32 UR5, UR4, 0xb, URZ ;  /* 0x0000000b04057899 */ /* 0x000fe4000800063f */
[----:B------:R-:W-:Y:S01]  /*0230*/  USHF.L.U32 UR4, UR4, 0x1, URZ ;  /* 0x0000000104047899 */ /* 0x000fe2000800063f */
[----:B------:R-:W0:Y:S11]  /*0240*/  FENCE.VIEW.ASYNC.S ;  /* 0x00000000000073c6 */ /* 0x000e360000000000 */
[----:B0-----:R0:W1:Y:S01]  /*0250*/  SYNCS.EXCH.64 URZ, [UR8], UR4 ;  /* 0x00000004083f75b2 */ /* 0x0010620008000100 */
[----:B------:R0:W2:Y:S01]  /*0260*/  SYNCS.EXCH.64 URZ, [UR8+0x70], UR6 ;  /* 0x00007006083f75b2 */ /* 0x0000a20008000100 */
[----:B------:R0:W3:Y:S01]  /*0270*/  SYNCS.EXCH.64 URZ, [UR8+0x8], UR4 ;  /* 0x00000804083f75b2 */ /* 0x0000e20008000100 */
[----:B------:R0:W4:Y:S01]  /*0280*/  SYNCS.EXCH.64 URZ, [UR8+0x78], UR6 ;  /* 0x00007806083f75b2 */ /* 0x0001220008000100 */
[----:B------:R0:W0:Y:S01]  /*0290*/  SYNCS.EXCH.64 URZ, [UR8+0x10], UR4 ;  /* 0x00001004083f75b2 */ /* 0x0000220008000100 */
        /* <DEDUP_REMOVED lines=23> */
[----:B-1234-:R-:W-:Y:S01]  /*0410*/  NOP ;  /* 0x0000000000007918 */ /* 0x01efe20000000000 */
.L_x_3:
[----:B0-----:R-:W-:Y:S05]  /*0420*/  BSYNC B0 ;  /* 0x0000000000007941 */ /* 0x001fea0003800000 */
.L_x_2:
[----:B------:R-:W0:Y:S01]  /*0430*/  SHFL.IDX PT, R2, R2, RZ, 0x1f ;  /* 0x00001fff02027589 */ /* 0x000e2200000e0000 */
[----:B------:R-:W1:Y:S01]  /*0440*/  LDC R3, c[0x0][0x65c] ;  /* 0x00019700ff037b82 */ /* 0x000e620000000800 */
[----:B------:R-:W-:Y:S02]  /*0450*/  ELECT P0, URZ, PT ;  /* 0x00000000003f782f */ /* 0x000fe40003800000 */
[----:B------:R-:W-:Y:S01]  /*0460*/  SHF.R.S32.HI R4, RZ, 0x1f, R5 ;  /* 0x0000001fff047819 */ /* 0x000fe20000011405 */
[----:B------:R-:W2:Y:S01]  /*0470*/  S2R R10, SR_CTAID.Y ;  /* 0x00000000000a7919 */ /* 0x000ea20000002600 */
[----:B------:R-:W-:Y:S01]  /*0480*/  UMOV UR4, 0x20 ;  /* 0x0000002000047882 */ /* 0x000fe20000000000 */
[C---:B------:R-:W-:Y:S01]  /*0490*/  ISETP.NE.AND P3, PT, R6.reuse, RZ, PT ;  /* 0x000000ff0600720c */ /* 0x040fe20003f65270 */
[----:B------:R-:W-:Y:S01]  /*04a0*/  VIADD R11, R6, 0xffffffff ;  /* 0xffffffff060b7836 */ /* 0x000fe20000000000 */
[----:B------:R-:W3:Y:S01]  /*04b0*/  S2R R8, SR_CTAID.X ;  /* 0x0000000000087919 */ /* 0x000ee20000002500 */
[----:B------:R-:W-:Y:S01]  /*04c0*/  LEA.HI R4, R4, R5, RZ, 0x2 ;  /* 0x0000000504047211 */ /* 0x000fe200078f10ff */
[----:B------:R-:W-:Y:S01]  /*04d0*/  NOP ;  /* 0x0000000000007918 */ /* 0x000fe20000000000 */
[----:B------:R-:W-:Y:S01]  /*04e0*/  NOP ;  /* 0x0000000000007918 */ /* 0x000fe20000000000 */
[----:B------:R-:W-:-:S02]  /*04f0*/  ISETP.GE.U32.AND P1, PT, R11, 0x2, PT ;  /* 0x000000020b00780c */ /* 0x000fc40003f26070 */
[----:B------:R-:W-:-:S05]  /*0500*/  LOP3.LUT R4, R4, 0xfffffffc, RZ, 0xc0, !PT ;  /* 0xfffffffc04047812 */ /* 0x000fca00078ec0ff */
[----:B------:R-:W-:Y:S01]  /*0510*/  IMAD.IADD R5, R5, 0x1, -R4 ;  /* 0x0000000105057824 */ /* 0x000fe200078e0a04 */
[----:B0-----:R-:W-:Y:S02]  /*0520*/  ISETP.NE.OR P0, PT, R2, RZ, !P0 ;  /* 0x000000ff0200720c */ /* 0x001fe40004705670 */
[----:B-1----:R-:W-:-:S11]  /*0530*/  ISETP.NE.AND P2, PT, R3, 0x1, PT ;  /* 0x000000010300780c */ /* 0x002fd60003f45270 */
[----:B------:R-:W-:Y:S01]  /*0540*/  VOTEU.ALL UP0, P0 ;  /* 0x00000000003f7886 */ /* 0x000fe20000000000 */
[----:B------:R-:W-:Y:S01]  /*0550*/  VOTEU.ALL UP1, P0 ;  /* 0x00000000003f7886 */ /* 0x000fe20000020000 */
[----:B------:R-:W3:Y:S01]  /*0560*/  @P2 LDC R9, c[0x0][0x10] ;  /* 0x00000400ff092b82 */ /* 0x000ee20000000800 */
[----:B--2---:R-:W-:Y:S02]  /*0570*/  @P2 IMAD.MOV.U32 R2, RZ, RZ, R10 ;  /* 0x000000ffff022224 */ /* 0x004fe400078e000a */
[----:B------:R-:W-:Y:S01]  /*0580*/  @!UP0 UMOV UR6, 0x400 ;  /* 0x0000040000068882 */ /* 0x000fe20000000000 */
[----:B------:R-:W-:-:S04]  /*0590*/  @!UP0 UIADD3 UR4, -UR4, 0x100000, URZ ;  /* 0x0010000004048890 */ /* 0x000fc8000fffe13f */
[----:B------:R-:W-:Y:S02]  /*05a0*/  @!UP0 USHF.L.U32 UR5, UR4, 0xb, URZ ;  /* 0x0000000b04058899 */ /* 0x000fe4000800063f */
[----:B------:R-:W-:Y:S01]  /*05b0*/  @!UP0 USHF.L.U32 UR4, UR4, 0x1, URZ ;  /* 0x0000000104048899 */ /* 0x000fe2000800063f */
[----:B------:R-:W-:Y:S02]  /*05c0*/  @P2 IMAD.MOV.U32 R3, RZ, RZ, RZ ;  /* 0x000000ffff032224 */ /* 0x000fe400078e00ff */
[----:B------:R-:W-:Y:S01]  /*05d0*/  @P2 IMAD.MOV.U32 R13, RZ, RZ, RZ ;  /* 0x000000ffff0d2224 */ /* 0x000fe200078e00ff */
[----:B------:R-:W0:Y:S08]  /*05e0*/  @!UP0 S2UR UR7, SR_CgaCtaId ;  /* 0x00000000000789c3 */ /* 0x000e300000008800 */
[----:B------:R-:W1:Y:S01]  /*05f0*/  @!P2 LDC R7, c[0x0][0xc] ;  /* 0x00000300ff07ab82 */ /* 0x000e620000000800 */
[----:B---3--:R-:W-:-:S04]  /*0600*/  @P2 IMAD.WIDE.U32 R2, R8, R9, R2 ;  /* 0x0000000908022225 */ /* 0x008fc800078e0002 */
[----:B------:R-:W-:Y:S02]  /*0610*/  IMAD.MOV.U32 R9, RZ, RZ, RZ ;  /* 0x000000ffff097224 */ /* 0x000fe400078e00ff */
[----:B------:R-:W-:Y:S01]  /*0620*/  @P2 IMAD.IADD R3, R3, 0x1, R13 ;  /* 0x0000000103032824 */ /* 0x000fe200078e020d */
[----:B0-----:R-:W-:Y:S01]  /*0630*/  @!UP0 ULEA UR6, UR7, UR6, 0x18 ;  /* 0x0000000607068291 */ /* 0x001fe2000f8ec03f */
[----:B------:R-:W-:Y:S01]  /*0640*/  VOTEU.ALL UP0, P0 ;  /* 0x00000000003f7886 */ /* 0x000fe20000000000 */
[----:B------:R-:W-:-:S04]  /*0650*/  ISETP.NE.AND P0, PT, R5, 0x3, PT ;  /* 0x000000030500780c */ /* 0x000fc80003f05270 */
[----:B------:R-:W-:-:S04]  /*0660*/  ISETP.EQ.OR P0, PT, R5, RZ, !P0 ;  /* 0x000000ff0500720c */ /* 0x000fc80004702670 */
[----:B------:R-:W-:Y:S01]  /*0670*/  ISETP.EQ.AND P0, PT, R6, RZ, P0 ;  /* 0x000000ff0600720c */ /* 0x000fe20000702270 */
[----:B------:R-:W0:Y:S02]  /*0680*/  FENCE.VIEW.ASYNC.S ;  /* 0x00000000000073c6 */ /* 0x000e240000000000 */
[----:B0-----:R0:W2:Y:S01]  /*0690*/  @!UP0 SYNCS.EXCH.64 URZ, [UR6+0xf0], UR4 ;  /* 0x0000f004063f85b2 */ /* 0x0010a20008000100 */
[----:B-1----:R-:W-:Y:S01]  /*06a0*/  @!P2 IMAD.WIDE.U32 R6, R7, R10, R8 ;  /* 0x0000000a0706a225 */ /* 0x002fe200078e0008 */
[----:B------:R-:W-:-:S03]  /*06b0*/  SEL R4, RZ, 0x1, !P0 ;  /* 0x00000001ff047807 */ /* 0x000fc60004000000 */
[----:B------:R-:W-:Y:S02]  /*06c0*/  @!P2 IMAD.MOV.U32 R2, RZ, RZ, R6 ;  /* 0x000000ffff02a224 */ /* 0x000fe400078e0006 */
[----:B------:R-:W-:Y:S01]  /*06d0*/  @!P2 IMAD.MOV.U32 R3, RZ, RZ, R7 ;  /* 0x000000ffff03a224 */ /* 0x000fe200078e0007 */
[----:B------:R-:W-:Y:S01]  /*06e0*/  SEL R4, R4, 0x2, P1 ;  /* 0x0000000204047807 */ /* 0x000fe20000800000 */
[----:B------:R0:W2:Y:S01]  /*06f0*/  @!UP1 SYNCS.EXCH.64 URZ, [UR6+0xf8], UR4 ;  /* 0x0000f804063f95b2 */ /* 0x0000a20008000100 */
[----:B------:R-:W-:Y:S01]  /*0700*/  NOP ;  /* 0x0000000000007918 */ /* 0x000fe20000000000 */
[----:B--2---:R-:W-:Y:S06]  /*0710*/  BAR.SYNC.DEFER_BLOCKING 0x0 ;  /* 0x0000000000007b1d */ /* 0x004fec0000010000 */
[----:B------:R-:W-:Y:S05]  /*0720*/  @!P3 BRA `(.L_x_4) ;  /* 0x000000740064b947 */ /* 0x000fea0003800000 */
[----:B------:R-:W-:-:S13]  /*0730*/  ISETP.GT.U32.AND P0, PT, R11, 0x1, PT ;  /* 0x000000010b00780c */ /* 0x000fda0003f04070 */
[----:B0-----:R-:W-:Y:S05]  /*0740*/  @P0 EXIT ;  /* 0x000000000000094d */ /* 0x001fea0003800000 */
[----:B------:R-:W-:Y:S01]  /*0750*/  ULDC.64 UR4, c[0x0][0x650] ;  /* 0x0001940000047ab9 */ /* 0x000fe20000000a00 */
[----:B------:R-:W-:Y:S01]  /*0760*/  PRMT R12, RZ, 0x7610, R12 ;  /* 0x00007610ff0c7816 */ /* 0x000fe2000000000c */
[----:B------:R-:W-:Y:S01]  /*0770*/  IMAD.MOV.U32 R6, RZ, RZ, -0x1 ;  /* 0xffffffffff067424 */ /* 0x000fe200078e00ff */
[----:B------:R-:W-:Y:S01]  /*0780*/  ISETP.GE.U32.AND P0, PT, R2, UR4, PT ;  /* 0x0000000402007c0c */ /* 0x000fe2000bf06070 */
[----:B------:R-:W-:Y:S02]  /*0790*/  IMAD.MOV.U32 R7, RZ, RZ, -0x1 ;  /* 0xffffffffff077424 */ /* 0x000fe400078e00ff */
[----:B------:R-:W-:Y:S01]  /*07a0*/  IMAD.MOV.U32 R5, RZ, RZ, -0x1 ;  /* 0xffffffffff057424 */ /* 0x000fe200078e00ff */
[----:B------:R-:W-:-:S13]  /*07b0*/  ISETP.GE.U32.AND.EX P0, PT, R3, UR5, PT, P0 ;  /* 0x0000000503007c0c */ /* 0x000fda000bf06100 */
[----:B------:R-:W-:Y:S05]  /*07c0*/  @P0 BRA `(.L_x_5) ;  /* 0x00000004005c0947 */ /* 0x000fea0003800000 */
[----:B------:R-:W0:Y:S01]  /*07d0*/  LDC.64 R16, c[0x0][0x628] ;  /* 0x00018a00ff107b82 */ /* 0x000e220000000a00 */
[----:B------:R-:W-:Y:S02]  /*07e0*/  IMAD.MOV.U32 R6, RZ, RZ, R2 ;  /* 0x000000ffff067224 */ /* 0x000fe400078e0002 */
[----:B------:R-:W-:-:S05]  /*07f0*/  IMAD.MOV.U32 R7, RZ, RZ, R3 ;  /* 0x000000ffff077224 */ /* 0x000fca00078e0003 */
[----:B------:R-:W1:Y:S08]  /*0800*/  LDC R18, c[0x0][0x630] ;  /* 0x00018c00ff127b82 */ /* 0x000e700000000800 */
[----:B------:R-:W2:Y:S01]  /*0810*/  LDC.64 R20, c[0x0][0x620] ;  /* 0x00018800ff147b82 */ /* 0x000ea20000000a00 */
[----:B0-----:R-:W-:-:S04]  /*0820*/  ISETP.NE.U32.AND P0, PT, R16, RZ, PT ;  /* 0x000000ff1000720c */ /* 0x001fc80003f05070 */
[----:B------:R-:W-:-:S13]  /*0830*/  ISETP.NE.AND.EX P0, PT, R17, RZ, PT, P0 ;  /* 0x000000ff1100720c */ /* 0x000fda0003f05300 */
[----:B-12---:R-:W-:Y:S05]  /*0840*/  @!P0 BRA `(.L_x_6) ;  /* 0x0000000000288947 */ /* 0x006fea0003800000 */
[----:B------:R-:W0:Y:S02]  /*0850*/  LDC R5, c[0x0][0x634] ;  /* 0x00018d00ff057b82 */ /* 0x000e240000000800 */
[----:B0-----:R-:W-:-:S05]  /*0860*/  IADD3 R5, P0, R2, R5, RZ ;  /* 0x0000000502057210 */ /* 0x001fca0007f1e0ff */
[----:B------:R-:W-:-:S04]  /*0870*/  IMAD.X R11, RZ, RZ, R3, P0 ;  /* 0x000000ffff0b7224 */ /* 0x000fc800000e0603 */
[----:B------:R-:W-:-:S04]  /*0880*/  IMAD.WIDE.U32 R6, R11, R16, RZ ;  /* 0x000000100b067225 */ /* 0x000fc800078e00ff */
[----:B------:R-:W-:-:S04]  /*0890*/  IMAD.WIDE.U32 R12, P0, R5, R17, R6 ;  /* 0x00000011050c7225 */ /* 0x000fc80007800006 */
[----:B------:R-:W-:-:S04]  /*08a0*/  IMAD.WIDE.U32 R6, R5, R16, RZ ;  /* 0x0000001005067225 */ /* 0x000fc800078e00ff */
[----:B------:R-:W-:Y:S01]  /*08b0*/  IMAD.X R15, RZ, RZ, RZ, P0 ;  /* 0x000000ffff0f7224 */ /* 0x000fe200000e06ff */
[----:B------:R-:W-:Y:S01]  /*08c0*/  IADD3 RZ, P0, R7, R12, RZ ;  /* 0x0000000c07ff7210 */ /* 0x000fe20007f1e0ff */
[----:B------:R-:W-:-:S04]  /*08d0*/  IMAD.MOV.U32 R14, RZ, RZ, R13 ;  /* 0x000000ffff0e7224 */ /* 0x000fc800078e000d */
[----:B------:R-:W-:-:S08]  /*08e0*/  IMAD.WIDE.U32.X R6, R11, R17, R14, P0 ;  /* 0x000000110b067225 */ /* 0x000fd000000e040e */
.L_x_6:
[--C-:B------:R-:W-:Y:S01]  /*08f0*/  SHF.R.U64 R26, R6, R18, R7.reuse ;  /* 0x00000012061a7219 */ /* 0x100fe20000001207 */
[----:B------:R-:W0:Y:S01]  /*0900*/  LDC.64 R22, c[0x0][0x640] ;  /* 0x00019000ff167b82 */ /* 0x000e220000000a00 */
[----:B------:R-:W-:Y:S01]  /*0910*/  I2FP.F32.U32 R5, R8 ;  /* 0x0000000800057245 */ /* 0x000fe20000201000 */
[----:B------:R-:W-:Y:S01]  /*0920*/  ULDC UR4, c[0x0][0x150] ;  /* 0x0000540000047ab9 */ /* 0x000fe20000000800 */
[----:B------:R-:W-:Y:S02]  /*0930*/  SHF.R.U32.HI R6, RZ, R18, R7 ;  /* 0x00000012ff067219 */ /* 0x000fe40000011607 */
[----:B------:R-:W-:Y:S01]  /*0940*/  IADD3 R11, P0, RZ, -R26, RZ ;  /* 0x8000001aff0b7210 */ /* 0x000fe20007f1e0ff */
[----:B------:R-:W-:Y:S01]  /*0950*/  FMUL R5, R5, UR4 ;  /* 0x0000000405057c20 */ /* 0x000fe20008400000 */
[----:B------:R-:W-:Y:S01]  /*0960*/  ULDC UR4, c[0x0][0x154] ;  /* 0x0000550000047ab9 */ /* 0x000fe20000000800 */
[----:B------:R-:W1:Y:S02]  /*0970*/  LDC R14, c[0x0][0x618] ;  /* 0x00018600ff0e7b82 */ /* 0x000e640000000800 */
[----:B------:R-:W-:-:S02]  /*0980*/  IMAD.X R13, RZ, RZ, ~R6, P0 ;  /* 0x000000ffff0d7224 */ /* 0x000fc400000e0e06 */
[----:B------:R-:W2:Y:S01]  /*0990*/  F2I.U32.TRUNC.NTZ R5, R5 ;  /* 0x0000000500057305 */ /* 0x000ea2000020f000 */
[----:B------:R-:W-:-:S03]  /*09a0*/  IMAD.WIDE.U32 R6, R11, R20, R2 ;  /* 0x000000140b067225 */ /* 0x000fc600078e0002 */
[----:B------:R-:W3:Y:S01]  /*09b0*/  LDC R9, c[0x0][0x144] ;  /* 0x00005100ff097b82 */ /* 0x000ee20000000800 */
[----:B------:R-:W-:-:S04]  /*09c0*/  IMAD R12, R13, R20, RZ ;  /* 0x000000140d0c7224 */ /* 0x000fc800078e02ff */
[----:B------:R-:W-:Y:S02]  /*09d0*/  IMAD R11, R11, R21, R12 ;  /* 0x000000150b0b7224 */ /* 0x000fe400078e020c */
[----:B------:R-:W-:Y:S01]  /*09e0*/  IMAD.MOV.U32 R12, RZ, RZ, 0x1 ;  /* 0x00000001ff0c7424 */ /* 0x000fe200078e00ff */
[----:B------:R-:W4:Y:S01]  /*09f0*/  LDC R18, c[0x0][0x608] ;  /* 0x00018200ff127b82 */ /* 0x000f220000000800 */
[----:B------:R-:W-:Y:S01]  /*0a00*/  IMAD.IADD R11, R7, 0x1, R11 ;  /* 0x00000001070b7824 */ /* 0x000fe200078e020b */
[----:B0-----:R-:W-:Y:S01]  /*0a10*/  ISETP.NE.U32.AND P0, PT, R22, RZ, PT ;  /* 0x000000ff1600720c */ /* 0x001fe20003f05070 */
[----:B--2---:R-:W-:-:S03]  /*0a20*/  IMAD.MOV R7, RZ, RZ, -R5 ;  /* 0x000000ffff077224 */ /* 0x004fc600078e0a05 */
[----:B------:R-:W-:Y:S02]  /*0a30*/  ISETP.NE.AND.EX P0, PT, R23, RZ, PT, P0 ;  /* 0x000000ff1700720c */ /* 0x000fe40003f05300 */
[----:B------:R-:W0:Y:S01]  /*0a40*/  LDC R13, c[0x0][0x658] ;  /* 0x00019600ff0d7b82 */ /* 0x000e220000000800 */
[--C-:B-1----:R-:W-:Y:S02]  /*0a50*/  SHF.R.U64 R16, R6, R14, R11.reuse ;  /* 0x0000000e06107219 */ /* 0x102fe4000000120b */
[----:B------:R-:W-:Y:S02]  /*0a60*/  I2FP.F32.U32 R6, R10 ;  /* 0x0000000a00067245 */ /* 0x000fe40000201000 */
[----:B------:R-:W-:-:S03]  /*0a70*/  SHF.R.U32.HI R11, RZ, R14, R11 ;  /* 0x0000000eff0b7219 */ /* 0x000fc6000001160b */
[----:B------:R-:W1:Y:S01]  /*0a80*/  LDC R17, c[0x0][0x148] ;  /* 0x00005200ff117b82 */ /* 0x000e620000000800 */
[----:B---3--:R-:W-:Y:S02]  /*0a90*/  IMAD R5, R9, R7, R8 ;  /* 0x0000000709057224 */ /* 0x008fe400078e0208 */
[----:B------:R-:W-:Y:S01]  /*0aa0*/  FMUL R7, R6, UR4 ;  /* 0x0000000406077c20 */ /* 0x000fe20008400000 */
[----:B------:R-:W-:-:S03]  /*0ab0*/  IMAD.MOV.U32 R6, RZ, RZ, -0x1 ;  /* 0xffffffffff067424 */ /* 0x000fc600078e00ff */
[----:B------:R2:W3:Y:S01]  /*0ac0*/  F2I.U32.TRUNC.NTZ R15, R7 ;  /* 0x00000007000f7305 */ /* 0x0004e2000020f000 */
[----:B------:R-:W1:Y:S01]  /*0ad0*/  LDC R21, c[0x0][0x600] ;  /* 0x00018000ff157b82 */ /* 0x000e620000000800 */
[-CC-:B----4-:R-:W-:Y:S02]  /*0ae0*/  SHF.R.U64 R27, R16, R18.reuse, R11.reuse ;  /* 0x00000012101b7219 */ /* 0x190fe4000000120b */
[----:B------:R-:W-:-:S05]  /*0af0*/  SHF.R.U32.HI R8, RZ, R18, R11 ;  /* 0x00000012ff087219 */ /* 0x000fca000001160b */
[----:B------:R-:W4:Y:S01]  /*0b00*/  LDC R20, c[0x0][0x648] ;  /* 0x00019200ff147b82 */ /* 0x000f220000000800 */
[-CC-:B0-----:R-:W-:Y:S02]  /*0b10*/  SHF.R.U64 R18, R27, R13.reuse, R8.reuse ;  /* 0x0000000d1b127219 */ /* 0x181fe40000001208 */
[-C--:B------:R-:W-:Y:S02]  /*0b20*/  SHF.L.U32 R6, R6, R13.reuse, RZ ;  /* 0x0000000d06067219 */ /* 0x080fe400000006ff */
[-C--:B------:R-:W-:Y:S02]  /*0b30*/  SHF.R.U32.HI R8, RZ, R13.reuse, R8 ;  /* 0x0000000dff087219 */ /* 0x080fe40000011608 */
[----:B------:R-:W-:Y:S01]  /*0b40*/  LOP3.LUT R14, RZ, R6, RZ, 0x33, !PT ;  /* 0x00000006ff0e7212 */ /* 0x000fe200078e33ff */
[----:B------:R-:W0:Y:S01]  /*0b50*/  LDC R25, c[0x0][0x638] ;  /* 0x00018e00ff197b82 */ /* 0x000e220000000800 */
[----:B------:R-:W-:Y:S01]  /*0b60*/  SHF.L.U32 R11, R12, R13, RZ ;  /* 0x0000000d0c0b7219 */ /* 0x000fe200000006ff */
[----:B------:R-:W-:-:S02]  /*0b70*/  IMAD.MOV.U32 R6, RZ, RZ, R18 ;  /* 0x000000ffff067224 */ /* 0x000fc400078e0012 */
[----:B--2---:R-:W-:-:S04]  /*0b80*/  IMAD.MOV.U32 R7, RZ, RZ, R8 ;  /* 0x000000ffff077224 */ /* 0x004fc800078e0008 */
[----:B------:R-:W2:Y:S01]  /*0b90*/  LDC R24, c[0x0][0x610] ;  /* 0x00018400ff187b82 */ /* 0x000ea20000000800 */
[----:B---3--:R-:W-:Y:S05]  /*0ba0*/  @!P0 BRA `(.L_x_7) ;  /* 0x0000000000288947 */ /* 0x008fea0003800000 */
[----:B------:R-:W3:Y:S02]  /*0bb0*/  LDC R13, c[0x0][0x64c] ;  /* 0x00019300ff0d7b82 */ /* 0x000ee40000000800 */
[----:B---3--:R-:W-:-:S05]  /*0bc0*/  IADD3 R13, P0, R18, R13, RZ ;  /* 0x0000000d120d7210 */ /* 0x008fca0007f1e0ff */
        /* <DEDUP_REMOVED lines=8> */
.L_x_7:
[----:B----4-:R-:W-:Y:S01]  /*0c50*/  SHF.R.U64 R6, R6, R20, R7 ;  /* 0x0000001406067219 */ /* 0x010fe20000001207 */
[----:B-1----:R-:W-:Y:S01]  /*0c60*/  VIADD R7, R21, 0xffffffff ;  /* 0xffffffff15077836 */ /* 0x002fe20000000000 */
[----:B------:R-:W-:Y:S01]  /*0c70*/  LOP3.LUT R14, R27, R14, RZ, 0xc0, !PT ;  /* 0x0000000e1b0e7212 */ /* 0x000fe200078ec0ff */
[----:B------:R-:W-:Y:S02]  /*0c80*/  IMAD.MOV R15, RZ, RZ, -R15 ;  /* 0x000000ffff0f7224 */ /* 0x000fe400078e0a0f */
[----:B------:R-:W-:Y:S01]  /*0c90*/  IMAD.MOV R8, RZ, RZ, -R6 ;  /* 0x000000ffff087224 */ /* 0x000fe200078e0a06 */
[----:B------:R-:W-:Y:S01]  /*0ca0*/  LOP3.LUT R7, R16, R7, RZ, 0xc0, !PT ;  /* 0x0000000710077212 */ /* 0x000fe200078ec0ff */
[----:B------:R-:W-:Y:S02]  /*0cb0*/  IMAD R14, R11, R6, R14 ;  /* 0x000000060b0e7224 */ /* 0x000fe400078e020e */
[----:B------:R-:W-:Y:S02]  /*0cc0*/  @P2 IMAD R5, R17, R15, R10 ;  /* 0x0000000f11052224 */ /* 0x000fe400078e020a */
[----:B0-----:R-:W-:-:S02]  /*0cd0*/  IMAD R6, R8, R25, R18 ;  /* 0x0000001908067224 */ /* 0x001fc400078e0212 */
[----:B--2---:R-:W-:Y:S02]  /*0ce0*/  IMAD R5, R14, R24, R5 ;  /* 0x000000180e057224 */ /* 0x004fe400078e0205 */
[----:B------:R-:W-:Y:S02]  /*0cf0*/  IMAD R6, R6, R21, R7 ;  /* 0x0000001506067224 */ /* 0x000fe400078e0207 */
[----:B------:R-:W-:-:S03]  /*0d00*/  IMAD.MOV.U32 R12, RZ, RZ, 0x1 ;  /* 0x00000001ff0c7424 */ /* 0x000fc600078e00ff */
[----:B------:R-:W-:Y:S02]  /*0d10*/  SEL R7, R6, R5, !P2 ;  /* 0x0000000506077207 */ /* 0x000fe40005000000 */
[----:B------:R-:W-:Y:S01]  /*0d20*/  SEL R6, R5, R6, !P2 ;  /* 0x0000000605067207 */ /* 0x000fe20005000000 */
[----:B------:R-:W-:-:S07]  /*0d30*/  IMAD.MOV.U32 R5, RZ, RZ, R26 ;  /* 0x000000ffff057224 */ /* 0x000fce00078e001a */
.L_x_5:
[----:B------:R-:W-:-:S08]  /*0d40*/  NOP ;  /* 0x0000000000007918 */ /* 0x000fd00000000000 */
[----:B------:R-:W0:Y:S02]  /*0d50*/  USETMAXREG.TRY_ALLOC.CTAPOOL UP0, 0xe8 ;  /* 0x000000e8000079c8 */ /* 0x000e240008000600 */
[----:B0-----:R-:W-:-:S13]  /*0d60*/  PLOP3.LUT P0, PT, PT, PT, UP0, 0x80, 0x0 ;  /* 0x000000000000781c */ /* 0x001fda0003f0f008 */
[----:B------:R-:W-:Y:S05]  /*0d70*/  @!P0 BRA `(.L_x_5) ;  /* 0xfffffffc00f08947 */ /* 0x000fea000383ffff */
[----:B------:R-:W-:Y:S01]  /*0d80*/  ULDC.64 UR4, c[0x0][0x598] ;  /* 0x0001660000047ab9 */ /* 0x000fe20000000a00 */
[----:B------:R-:W-:Y:S01]  /*0d90*/  ULDC.64 UR16, c[0x0][0x208] ;  /* 0x0000820000107ab9 */ /* 0x000fe20000000a00 */
[----:B------:R-:W-:-:S04]  /*0da0*/  ISETP.NE.U32.AND P0, PT, RZ, UR4, PT ;  /* 0x00000004ff007c0c */ /* 0x000fc8000bf05070 */
[----:B------:R-:W-:-:S13]  /*0db0*/  ISETP.NE.AND.EX P0, PT, RZ, UR5, PT, P0 ;  /* 0x00000005ff007c0c */ /* 0x000fda000bf05300 */
[----:B------:R-:W-:Y:S05]  /*0dc0*/  @!P0 BRA `(.L_x_8) ;  /* 0x00000000001c8947 */ /* 0x000fea0003800000 */
[----:B------:R-:W0:Y:S02]  /*0dd0*/  LDC.64 R8, c[0x0][0x598] ;  /* 0x00016600ff087b82 */ /* 0x000e240000000a00 */
[----:B0-----:R-:W2:Y:S02]  /*0de0*/  LDG.E.64 R8, desc[UR16][R8.64] ;  /* 0x0000001008087981 */ /* 0x001ea4000c1e1b00 */
[----:B--2---:R-:W-:-:S04]  /*0df0*/  ISETP.NE.U32.AND P0, PT, R8, RZ, PT ;  /* 0x000000ff0800720c */ /* 0x004fc80003f05070 */
[----:B------:R-:W-:-:S13]  /*0e00*/  ISETP.NE.AND.EX P0, PT, R9, RZ, PT, P0 ;  /* 0x000000ff0900720c */ /* 0x000fda0003f05300 */
[----:B------:R-:W-:Y:S05]  /*0e10*/  @!P0 BRA `(.L_x_8) ;  /* 0x0000000000088947 */ /* 0x000fea0003800000 */
[----:B------:R0:W5:Y:S01]  /*0e20*/  LD.E R8, desc[UR16][R8.64] ;  /* 0x0000001008087980 */ /* 0x000162000c101900 */
[----:B------:R-:W-:Y:S05]  /*0e30*/  BRA `(.L_x_9) ;  /* 0x0000000000207947 */ /* 0x000fea0003800000 */
.L_x_8:
[----:B------:R-:W-:Y:S02]  /*0e40*/  ULDC.64 UR4, c[0x0][0x588] ;  /* 0x0001620000047ab9 */ /* 0x000fe40000000a00 */
[----:B------:R-:W-:-:S04]  /*0e50*/  ISETP.NE.U32.AND P0, PT, RZ, UR4, PT ;  /* 0x00000004ff007c0c */ /* 0x000fc8000bf05070 */
[----:B------:R-:W-:-:S13]  /*0e60*/  ISETP.NE.AND.EX P0, PT, RZ, UR5, PT, P0 ;  /* 0x00000005ff007c0c */ /* 0x000fda000bf05300 */
[----:B------:R-:W-:Y:S05]  /*0e70*/  @!P0 BRA `(.L_x_10) ;  /* 0x00000000000c8947 */ /* 0x000fea0003800000 */
[----:B------:R-:W0:Y:S02]  /*0e80*/  LDC.64 R8, c[0x0][0x588] ;  /* 0x00016200ff087b82 */ /* 0x000e240000000a00 */
[----:B0-----:R1:W5:Y:S01]  /*0e90*/  LDG.E R8, desc[UR16][R8.64] ;  /* 0x0000001008087981 */ /* 0x001362000c1e1900 */
[----:B------:R-:W-:Y:S05]  /*0ea0*/  BRA `(.L_x_9) ;  /* 0x0000000000047947 */ /* 0x000fea0003800000 */
.L_x_10:
[----:B------:R-:W2:Y:S02]  /*0eb0*/  LDC R8, c[0x0][0x580] ;  /* 0x00016000ff087b82 */ /* 0x000ea40000000800 */
.L_x_9:
[----:B------:R-:W-:Y:S02]  /*0ec0*/  ULDC.64 UR4, c[0x0][0x5a0] ;  /* 0x0001680000047ab9 */ /* 0x000fe40000000a00 */
[----:B------:R-:W-:-:S04]  /*0ed0*/  ISETP.NE.U32.AND P0, PT, RZ, UR4, PT ;  /* 0x00000004ff007c0c */ /* 0x000fc8000bf05070 */
[----:B------:R-:W-:-:S13]  /*0ee0*/  ISETP.NE.AND.EX P0, PT, RZ, UR5, PT, P0 ;  /* 0x00000005ff007c0c */ /* 0x000fda000bf05300 */
[----:B------:R-:W-:Y:S05]  /*0ef0*/  @!P0 BRA `(.L_x_11) ;  /* 0x00000000001c8947 */ /* 0x000fea0003800000 */
[----:B------:R-:W3:Y:S02]  /*0f00*/  LDC.64 R10, c[0x0][0x5a0] ;  /* 0x00016800ff0a7b82 */ /* 0x000ee40000000a00 */
[----:B---3--:R-:W3:Y:S02]  /*0f10*/  LDG.E.64 R10, desc[UR16][R10.64] ;  /* 0x000000100a0a7981 */ /* 0x008ee4000c1e1b00 */
[----:B---3--:R-:W-:-:S04]  /*0f20*/  ISETP.NE.U32.AND P0, PT, R10, RZ, PT ;  /* 0x000000ff0a00720c */ /* 0x008fc80003f05070 */
[----:B------:R-:W-:-:S13]  /*0f30*/  ISETP.NE.AND.EX P0, PT, R11, RZ, PT, P0 ;  /* 0x000000ff0b00720c */ /* 0x000fda0003f05300 */
[----:B------:R-:W-:Y:S05]  /*0f40*/  @!P0 BRA `(.L_x_11) ;  /* 0x0000000000088947 */ /* 0x000fea0003800000 */
[----:B01----:R0:W5:Y:S01]  /*0f50*/  LD.E R9, desc[UR16][R10.64] ;  /* 0x000000100a097980 */ /* 0x003162000c101900 */
[----:B------:R-:W-:Y:S05]  /*0f60*/  BRA `(.L_x_12) ;  /* 0x0000000000207947 */ /* 0x000fea0003800000 */
.L_x_11:
[----:B------:R-:W-:Y:S02]  /*0f70*/  ULDC.64 UR4, c[0x0][0x590] ;  /* 0x0001640000047ab9 */ /* 0x000fe40000000a00 */
[----:B------:R-:W-:-:S04]  /*0f80*/  ISETP.NE.U32.AND P0, PT, RZ, UR4, PT ;  /* 0x00000004ff007c0c */ /* 0x000fc8000bf05070 */
[----:B------:R-:W-:-:S13]  /*0f90*/  ISETP.NE.AND.EX P0, PT, RZ, UR5, PT, P0 ;  /* 0x00000005ff007c0c */ /* 0x000fda000bf05300 */
[----:B------:R-:W-:Y:S05]  /*0fa0*/  @!P0 BRA `(.L_x_13) ;  /* 0x00000000000c8947 */ /* 0x000fea0003800000 */
[----:B------:R-:W0:Y:S02]  /*0fb0*/  LDC.64 R10, c[0x0][0x590] ;  /* 0x00016400ff0a7b82 */ /* 0x000e240000000a00 */
[----:B01----:R1:W5:Y:S01]  /*0fc0*/  LDG.E R9, desc[UR16][R10.64] ;  /* 0x000000100a097981 */ /* 0x003362000c1e1900 */
[----:B------:R-:W-:Y:S05]  /*0fd0*/  BRA `(.L_x_12) ;  /* 0x0000000000047947 */ /* 0x000fea0003800000 */
.L_x_13:
[----:B01----:R-:W3:Y:S02]  /*0fe0*/  LDC R9, c[0x0][0x584] ;  /* 0x00016100ff097b82 */ /* 0x003ee40000000800 */
.L_x_12:
[----:B------:R-:W-:-:S13]  /*0ff0*/  LOP3.LUT P0, RZ, R12, 0xff, RZ, 0xc0, !PT ;  /* 0x000000ff0cff7812 */ /* 0x000fda000780c0ff */
[----:B------:R-:W-:Y:S05]  /*1000*/  @!P0 EXIT ;  /* 0x000000000000894d */ /* 0x000fea0003800000 */
[----:B------:R-:W-:Y:S01]  /*1010*/  ULDC UR4, c[0x0][0x28c] ;  /* 0x0000a30000047ab9 */ /* 0x000fe20000000800 */
[----:B------:R-:W-:Y:S01]  /*1020*/  LOP3.LUT R138, R4, 0x1, RZ, 0xfc, !PT ;  /* 0x00000001048a7812 */ /* 0x000fe200078efcff */
[----:B------:R-:W-:-:S04]  /*1030*/  UIADD3 UR4, UR4, 0x3f, URZ ;  /* 0x0000003f04047890 */ /* 0x000fc8000fffe03f */
[----:B------:R-:W-:-:S04]  /*1040*/  USHF.R.S32.HI UR5, URZ, 0x1f, UR4 ;  /* 0x0000001f3f057899 */ /* 0x000fc80008011404 */
[----:B------:R-:W-:-:S03]  /*1050*/  ULEA.HI UR5, UR5, UR4, URZ, 0x6 ;  /* 0x0000000405057291 */ /* 0x000fc6000f8f303f */
[----:B------:R-:W-:Y:S01]  /*1060*/  UMOV UR4, URZ ;  /* 0x0000003f00047c82 */ /* 0x000fe20008000000 */
[----:B------:R-:W-:-:S03]  /*1070*/  USHF.R.S32.HI UR9, URZ, 0x6, UR5 ;  /* 0x000000063f097899 */ /* 0x000fc60008011405 */
[----:B------:R-:W-:-:S09]  /*1080*/  UMOV UR5, URZ ;  /* 0x0000003f00057c82 */ /* 0x000fd20008000000 */
.L_x_166:
[----:B01----:R-:W-:Y:S01]  /*1090*/  LOP3.LUT R10, R0, 0x80, RZ, 0xc0, !PT ;  /* 0x00000080000a7812 */ /* 0x003fe200078ec0ff */
[----:B------:R-:W0:Y:S01]  /*10a0*/  S2UR UR13, SR_CgaCtaId ;  /* 0x00000000000d79c3 */ /* 0x000e220000008800 */
[----:B------:R-:W-:Y:S01]  /*10b0*/  UMOV UR12, 0x400 ;  /* 0x00000400000c7882 */ /* 0x000fe20000000000 */
[----:B------:R-:W-:Y:S01]  /*10c0*/  UMOV UR6, URZ ;  /* 0x0000003f00067c82 */ /* 0x000fe20008000000 */
[----:B------:R-:W-:Y:S01]  /*10d0*/  SHF.R.U32.HI R10, RZ, 0x7, R10 ;  /* 0x00000007ff0a7819 */ /* 0x000fe2000001160a */
[----:B------:R-:W-:Y:S01]  /*10e0*/  UMOV UR7, URZ ;  /* 0x0000003f00077c82 */ /* 0x000fe20008000000 */
[----:B------:R-:W-:Y:S01]  /*10f0*/  UMOV UR18, UR5 ;  /* 0x0000000500127c82 */ /* 0x000fe20008000000 */
[----:B------:R-:W-:Y:S02]  /*1100*/  CS2R R14, SRZ ;  /* 0x00000000000e7805 */ /* 0x000fe4000001ff00 */
[----:B------:R-:W-:Y:S01]  /*1110*/  CS2R R12, SRZ ;  /* 0x00000000000c7805 */ /* 0x000fe2000001ff00 */
[----:B------:R-:W1:Y:S01]  /*1120*/  LDC R11, c[0x0][0x28c] ;  /* 0x0000a300ff0b7b82 */ /* 0x000e620000000800 */
[----:B------:R-:W4:Y:S01]  /*1130*/  SHFL.IDX PT, R10, R10, RZ, 0x1f ;  /* 0x00001fff0a0a7589 */ /* 0x000f2200000e0000 */
[----:B------:R-:W-:-:S02]  /*1140*/  CS2R R16, SRZ ;  /* 0x0000000000107805 */ /* 0x000fc4000001ff00 */
[----:B------:R-:W-:Y:S02]  /*1150*/  CS2R R18, SRZ ;  /* 0x0000000000127805 */ /* 0x000fe4000001ff00 */
[----:B------:R-:W-:Y:S02]  /*1160*/  CS2R R20, SRZ ;  /* 0x0000000000147805 */ /* 0x000fe4000001ff00 */
[----:B------:R-:W-:Y:S02]  /*1170*/  CS2R R22, SRZ ;  /* 0x0000000000167805 */ /* 0x000fe4000001ff00 */
[----:B------:R-:W-:Y:S02]  /*1180*/  CS2R R88, SRZ ;  /* 0x0000000000587805 */ /* 0x000fe4000001ff00 */
[----:B------:R-:W-:Y:S02]  /*1190*/  CS2R R90, SRZ ;  /* 0x00000000005a7805 */ /* 0x000fe4000001ff00 */
        /* <DEDUP_REMOVED lines=16> */
[----:B-1----:R-:W-:Y:S02]  /*12a0*/  ISETP.GE.AND P0, PT, R11, 0x1, PT ;  /* 0x000000010b00780c */ /* 0x002fe40003f06270 */
[----:B------:R-:W-:Y:S02]  /*12b0*/  CS2R R124, SRZ ;  /* 0x00000000007c7805 */ /* 0x000fe4000001ff00 */
[----:B----4-:R-:W-:-:S02]  /*12c0*/  R2UR UR8, R10 ;  /* 0x000000000a0872ca */ /* 0x010fc400000e0000 */
[----:B------:R-:W-:Y:S02]  /*12d0*/  CS2R R126, SRZ ;  /* 0x00000000007e7805 */ /* 0x000fe4000001ff00 */
[----:B------:R-:W-:Y:S02]  /*12e0*/  CS2R R128, SRZ ;  /* 0x0000000000807805 */ /* 0x000fe4000001ff00 */
[----:B------:R-:W-:Y:S02]  /*12f0*/  CS2R R130, SRZ ;  /* 0x0000000000827805 */ /* 0x000fe4000001ff00 */
[----:B------:R-:W-:Y:S02]  /*1300*/  CS2R R132, SRZ ;  /* 0x0000000000847805 */ /* 0x000fe4000001ff00 */
[----:B------:R-:W-:Y:S02]  /*1310*/  CS2R R134, SRZ ;  /* 0x0000000000867805 */ /* 0x000fe4000001ff00 */
[----:B------:R-:W-:Y:S01]  /*1320*/  CS2R R136, SRZ ;  /* 0x0000000000887805 */ /* 0x000fe2000001ff00 */
[----:B------:R-:W-:Y:S01]  /*1330*/  IMAD.MOV.U32 R139, RZ, RZ, RZ ;  /* 0x000000ffff8b7224 */ /* 0x000fe200078e00ff */
[----:B------:R-:W-:Y:S01]  /*1340*/  CS2R R24, SRZ ;  /* 0x0000000000187805 */ /* 0x000fe2000001ff00 */
[----:B------:R-:W-:Y:S01]  /*1350*/  IMAD.MOV.U32 R141, RZ, RZ, RZ ;  /* 0x000000ffff8d7224 */ /* 0x000fe200078e00ff */
[----:B---3--:R-:W-:Y:S01]  /*1360*/  CS2R R26, SRZ ;  /* 0x00000000001a7805 */ /* 0x008fe2000001ff00 */
[----:B------:R-:W-:Y:S01]  /*1370*/  IMAD.U32 R142, RZ, RZ, UR4 ;  /* 0x00000004ff8e7e24 */ /* 0x000fe2000f8e00ff */
[----:B------:R-:W-:Y:S01]  /*1380*/  CS2R R28, SRZ ;  /* 0x00000000001c7805 */ /* 0x000fe2000001ff00 */
[----:B------:R-:W-:Y:S01]  /*1390*/  ULEA.HI UR10, UR8, UR8, URZ, 0x1 ;  /* 0x00000008080a7291 */ /* 0x000fe2000f8f083f */
[----:B------:R-:W-:-:S02]  /*13a0*/  CS2R R30, SRZ ;  /* 0x00000000001e7805 */ /* 0x000fc4000001ff00 */
[----:B------:R-:W-:Y:S02]  /*13b0*/  CS2R R32, SRZ ;  /* 0x0000000000207805 */ /* 0x000fe4000001ff00 */
[----:B------:R-:W-:Y:S01]  /*13c0*/  CS2R R34, SRZ ;  /* 0x0000000000227805 */ /* 0x000fe2000001ff00 */
[----:B------:R-:W-:Y:S01]  /*13d0*/  ULOP3.LUT UR11, UR10, 0xffffe, URZ, 0xc0, !UPT ;  /* 0x000ffffe0a0b7892 */ /* 0x000fe2000f8ec03f */
[----:B------:R-:W-:Y:S01]  /*13e0*/  CS2R R36, SRZ ;  /* 0x0000000000247805 */ /* 0x000fe2000001ff00 */
[----:B0-----:R-:W-:Y:S01]  /*13f0*/  ULEA UR10, UR13, UR12, 0x18 ;  /* 0x0000000c0d0a7291 */ /* 0x001fe2000f8ec03f */
[----:B------:R-:W-:Y:S01]  /*1400*/  CS2R R38, SRZ ;  /* 0x0000000000267805 */ /* 0x000fe2000001ff00 */
[----:B------:R-:W-:Y:S01]  /*1410*/  UIADD3 UR11, UR8, -UR11, URZ ;  /* 0x8000000b080b7290 */ /* 0x000fe2000fffe03f */
[----:B------:R-:W-:Y:S02]  /*1420*/  CS2R R40, SRZ ;  /* 0x0000000000287805 */ /* 0x000fe4000001ff00 */
[----:B------:R-:W-:Y:S01]  /*1430*/  CS2R R42, SRZ ;  /* 0x00000000002a7805 */ /* 0x000fe2000001ff00 */
[----:B------:R-:W-:Y:S01]  /*1440*/  UMOV UR8, URZ ;  /* 0x0000003f00087c82 */ /* 0x000fe20008000000 */
[----:B------:R-:W-:Y:S01]  /*1450*/  ULEA UR11, UR11, UR10, 0xc ;  /* 0x0000000a0b0b7291 */ /* 0x000fe2000f8e603f */
[----:B------:R-:W-:-:S02]  /*1460*/  CS2R R44, SRZ ;  /* 0x00000000002c7805 */ /* 0x000fc4000001ff00 */
[----:B------:R-:W-:Y:S02]  /*1470*/  CS2R R46, SRZ ;  /* 0x00000000002e7805 */ /* 0x000fe4000001ff00 */
[----:B------:R-:W-:Y:S01]  /*1480*/  CS2R R48, SRZ ;  /* 0x0000000000307805 */ /* 0x000fe2000001ff00 */
[----:B------:R-:W-:Y:S01]  /*1490*/  UIADD3 UR11, UR11, 0x200, URZ ;  /* 0x000002000b0b7890 */ /* 0x000fe2000fffe03f */
[----:B------:R-:W-:Y:S02]  /*14a0*/  CS2R R50, SRZ ;  /* 0x0000000000327805 */ /* 0x000fe4000001ff00 */
[----:B------:R-:W-:Y:S02]  /*14b0*/  CS2R R52, SRZ ;  /* 0x0000000000347805 */ /* 0x000fe4000001ff00 */
[----:B------:R-:W-:Y:S01]  /*14c0*/  CS2R R54, SRZ ;  /* 0x0000000000367805 */ /* 0x000fe2000001ff00 */
[----:B------:R-:W-:Y:S01]  /*14d0*/  USHF.R.U32.HI UR11, URZ, 0x4, UR11 ;  /* 0x000000043f0b7899 */ /* 0x000fe2000801160b */
[----:B------:R-:W-:-:S02]  /*14e0*/  CS2R R56, SRZ ;  /* 0x0000000000387805 */ /* 0x000fc4000001ff00 */
[----:B------:R-:W-:Y:S02]  /*14f0*/  CS2R R58, SRZ ;  /* 0x00000000003a7805 */ /* 0x000fe4000001ff00 */
[----:B------:R-:W-:Y:S01]  /*1500*/  CS2R R60, SRZ ;  /* 0x00000000003c7805 */ /* 0x000fe2000001ff00 */
[----:B------:R-:W-:Y:S01]  /*1510*/  ULOP3.LUT UR11, UR11, 0x3fff, URZ, 0xc0, !UPT ;  /* 0x00003fff0b0b7892 */ /* 0x000fe2000f8ec03f */
        /* <DEDUP_REMOVED lines=12> */
[----:B------:R-:W-:Y:S01]  /*15e0*/  CS2R R86, SRZ ;  /* 0x0000000000567805 */ /* 0x000fe2000001ff00 */
[----:B------:R-:W-:Y:S06]  /*15f0*/  @!P0 BRA `(.L_x_14) ;  /* 0x0000000800308947 */ /* 0x000fec0003800000 */
[----:B------:R-:W-:-:S13]  /*1600*/  ISETP.NE.AND P1, PT, R138, 0x3, PT ;  /* 0x000000038a00780c */ /* 0x000fda0003f25270 */
[----:B------:R-:W-:Y:S05]  /*1610*/  @!P1 BRA `(.L_x_15) ;  /* 0x0000000000049947 */ /* 0x000fea0003800000 */
[----:B------:R-:W-:Y:S01]  /*1620*/  BPT.TRAP 0x1 ;  /* 0x000000040000795c */ /* 0x000fe20000300000 */
.L_x_15:
[----:B------:R-:W-:Y:S01]  /*1630*/  ULEA UR6, UR5, UR10, 0x3 ;  /* 0x0000000a05067291 */ /* 0x000fe2000f8e183f */
[----:B------:R-:W-:-:S05]  /*1640*/  IMAD.U32 R10, RZ, RZ, UR4 ;  /* 0x00000004ff0a7e24 */ /* 0x000fca000f8e00ff */
[----:B------:R-:W-:-:S04]  /*1650*/  SHF.L.U32 R10, R10, 0x1f, RZ ;  /* 0x0000001f0a0a7819 */ /* 0x000fc800000006ff */
[----:B------:R0:W1:Y:S01]  /*1660*/  SYNCS.PHASECHK.TRANS64.TRYWAIT P0, [UR6], R10 ;  /* 0x0000000aff0075a7 */ /* 0x0000620008000146 */
[----:B------:R-:W-:Y:S05]  /*1670*/  @!P1 BRA `(.L_x_16) ;  /* 0x0000000000049947 */ /* 0x000fea0003800000 */
[----:B------:R-:W-:Y:S01]  /*1680*/  BPT.TRAP 0x1 ;  /* 0x000000040000795c */ /* 0x000fe20000300000 */
.L_x_16:
[----:B-1----:R-:W-:Y:S05]  /*1690*/  @P0 BRA `(.L_x_17) ;  /* 0x0000000000080947 */ /* 0x002fea0003800000 */
[----:B------:R-:W1:Y:S02]  /*16a0*/  SYNCS.PHASECHK.TRANS64.TRYWAIT P0, [UR6], R10 ;  /* 0x0000000aff0075a7 */ /* 0x000e640008000146 */
[----:B-1----:R-:W-:Y:S05]  /*16b0*/  @!P0 BRA `(.L_x_18) ;  /* 0x0000008000708947 */ /* 0x002fea0003800000 */
.L_x_17:
[----:B------:R-:W-:Y:S01]  /*16c0*/  UIADD3 UR6, UR10, 0x1c200, URZ ;  /* 0x0001c2000a067890 */ /* 0x000fe2000fffe03f */
[----:B------:R-:W-:Y:S01]  /*16d0*/  WARPGROUP.ARRIVE ;  /* 0x00000000000079c5 */ /* 0x000fe20000000000 */
[----:B------:R-:W-:Y:S01]  /*16e0*/  ULOP3.LUT UR12, UR11, 0x10000, URZ, 0xfc, !UPT ;  /* 0x000100000b0c7892 */ /* 0x000fe2000f8efc3f */
[----:B------:R-:W-:Y:S01]  /*16f0*/  CS2R R14, SRZ ;  /* 0x00000000000e7805 */ /* 0x000fe2000001ff00 */
[----:B------:R-:W-:Y:S01]  /*1700*/  USHF.R.U32.HI UR6, URZ, 0x4, UR6 ;  /* 0x000000043f067899 */ /* 0x000fe20008011606 */
[----:B------:R-:W-:Y:S01]  /*1710*/  CS2R R12, SRZ ;  /* 0x00000000000c7805 */ /* 0x000fe2000001ff00 */
[----:B------:R-:W-:Y:S01]  /*1720*/  ULEA UR12, UR5, UR12, 0x9 ;  /* 0x0000000c050c7291 */ /* 0x000fe2000f8e483f */
[----:B------:R-:W-:Y:S01]  /*1730*/  CS2R R16, SRZ ;  /* 0x0000000000107805 */ /* 0x000fe2000001ff00 */
[----:B------:R-:W-:Y:S01]  /*1740*/  ULOP3.LUT UR6, UR6, 0x3fff, URZ, 0xc0, !UPT ;  /* 0x00003fff06067892 */ /* 0x000fe2000f8ec03f */
[----:B------:R-:W-:Y:S01]  /*1750*/  CS2R R18, SRZ ;  /* 0x0000000000127805 */ /* 0x000fe2000001ff00 */
[----:B------:R-:W-:Y:S01]  /*1760*/  UMOV UR13, 0x80000020 ;  /* 0x80000020000d7882 */ /* 0x000fe20000000000 */
[----:B------:R-:W-:Y:S01]  /*1770*/  UMOV UR15, 0x80000020 ;  /* 0x80000020000f7882 */ /* 0x000fe20000000000 */
[----:B------:R-:W-:Y:S01]  /*1780*/  ULOP3.LUT UR6, UR6, 0x10000, URZ, 0xfc, !UPT ;  /* 0x0001000006067892 */ /* 0x000fe2000f8efc3f */
[----:B------:R-:W-:Y:S01]  /*1790*/  CS2R R20, SRZ ;  /* 0x0000000000147805 */ /* 0x000fe2000001ff00 */
[----:B------:R-:W-:Y:S01]  /*17a0*/  ULDC UR7, c[0x0][0x50c] ;  /* 0x0001430000077ab9 */ /* 0x000fe20000000800 */
[----:B------:R-:W-:Y:S01]  /*17b0*/  CS2R R22, SRZ ;  /* 0x0000000000167805 */ /* 0x000fe2000001ff00 */
[----:B------:R-:W-:Y:S01]  /*17c0*/  ULEA UR14, UR5, UR6, 0x9 ;  /* 0x00000006050e7291 */ /* 0x000fe2000f8e483f */
[----:B------:R-:W-:Y:S01]  /*17d0*/  CS2R R88, SRZ ;  /* 0x0000000000587805 */ /* 0x000fe2000001ff00 */
[----:B------:R-:W-:Y:S01]  /*17e0*/  UISETP.NE.AND UP0, UPT, UR7, 0x2, UPT ;  /* 0x000000020700788c */ /* 0x000fe2000bf05270 */
[----:B------:R-:W-:Y:S01]  /*17f0*/  CS2R R90, SRZ ;  /* 0x00000000005a7805 */ /* 0x000fe2000001ff00 */
[----:B------:R-:W-:Y:S01]  /*1800*/  UMOV UR6, 0x2 ;  /* 0x0000000200067882 */ /* 0x000fe20000000000 */
[----:B------:R-:W-:Y:S01]  /*1810*/  CS2R R92, SRZ ;  /* 0x00000000005c7805 */ /* 0x000fe2000001ff00 */
[----:B------:R-:W-:Y:S01]  /*1820*/  USEL UR7, URZ, 0x1, UP0 ;  /* 0x000000013f077887 */ /* 0x000fe20008000000 */
[----:B------:R-:W-:-:S02]  /*1830*/  CS2R R94, SRZ ;  /* 0x00000000005e7805 */ /* 0x000fc4000001ff00 */
[----:B------:R-:W-:Y:S01]  /*1840*/  CS2R R96, SRZ ;  /* 0x0000000000607805 */ /* 0x000fe2000001ff00 */
[----:B------:R-:W-:Y:S01]  /*1850*/  QGMMA.64x128x32.F32.E5M2.E4M3 R24, gdesc[UR12], RZ, !UPT ;  /* 0x01e000000c1879f3 */ /* 0x000fe2000c7018ff */
[----:B------:R-:W-:Y:S01]  /*1860*/  UIADD3 UR12, UR12, 0x2, URZ ;  /* 0x000000020c0c7890 */ /* 0x000fe2000fffe03f */
[----:B------:R-:W-:Y:S02]  /*1870*/  CS2R R98, SRZ ;  /* 0x0000000000627805 */ /* 0x000fe4000001ff00 */
[----:B------:R-:W-:Y:S01]  /*1880*/  ISETP.NE.AND P0, PT, RZ, UR7, PT ;  /* 0x00000007ff007c0c */ /* 0x000fe2000bf05270 */
[----:B------:R-:W-:Y:S01]  /*1890*/  UIADD3 UR14, UR14, 0x2, URZ ;  /* 0x000000020e0e7890 */ /* 0x000fe2000fffe03f */
[----:B------:R-:W-:Y:S01]  /*18a0*/  CS2R R100, SRZ ;  /* 0x0000000000647805 */ /* 0x000fe2000001ff00 */
[----:B------:R-:W-:Y:S01]  /*18b0*/  UMOV UR13, 0x80000020 ;  /* 0x80000020000d7882 */ /* 0x000fe20000000000 */
[----:B------:R-:W-:Y:S01]  /*18c0*/  UMOV UR15, 0x80000020 ;  /* 0x80000020000f7882 */ /* 0x000fe20000000000 */
        /* <DEDUP_REMOVED lines=17> */
[----:B------:R-:W-:Y:S01]  /*19e0*/  CS2R R136, SRZ ;  /* 0x0000000000887805 */ /* 0x000fe2000001ff00 */
[----:B------:R-:W-:Y:S02]  /*19f0*/  IMAD.MOV.U32 R139, RZ, RZ, RZ ;  /* 0x000000ffff8b7224 */ /* 0x000fe400078e00ff */
[----:B------:R-:W-:Y:S01]  /*1a00*/  IMAD.MOV.U32 R141, RZ, RZ, RZ ;  /* 0x000000ffff8d7224 */ /* 0x000fe200078e00ff */
[----:B------:R-:W-:Y:S01]  /*1a10*/  QGMMA.64x128x32.F32.E5M2.E4M3 R24, gdesc[UR12], R24, gsb0 ;  /* 0x01e000000c1879f3 */ /* 0x000fe20008001818 */
[----:B------:R-:W-:Y:S05]  /*1a20*/  @!P0 BRA `(.L_x_19) ;  /* 0x0000000400088947 */ /* 0x000fea0003800000 */
[----:B------:R-:W-:Y:S02]  /*1a30*/  WARPGROUP.DEPBAR.LE gsb0, 0x0 ;  /* 0x00008000000079c5 */ /* 0x000fe40000010000 */
[----:B------:R-:W-:-:S01]  /*1a40*/  FADD R141, RZ, R24 ;  /* 0x00000018ff8d7221 */ /* 0x000fc20000000000 */
[----:B------:R-:W-:Y:S01]  /*1a50*/  FADD R136, RZ, R25 ;  /* 0x00000019ff887221 */ /* 0x000fe20000000000 */
        /* <DEDUP_REMOVED lines=62> */
[----:B------:R-:W-:-:S06]  /*1e40*/  UMOV UR6, URZ ;  /* 0x0000003f00067c82 */ /* 0x000fcc0008000000 */
.L_x_19:
[----:B------:R-:W-:-:S04]  /*1e50*/  UIADD3 UR18, UR5, 0x1, URZ ;  /* 0x0000000105127890 */ /* 0x000fc8000fffe03f */
[----:B------:R-:W-:-:S04]  /*1e60*/  UISETP.NE.AND UP0, UPT, UR18, 0xe, UPT ;  /* 0x0000000e1200788c */ /* 0x000fc8000bf05270 */
[----:B------:R-:W-:Y:S02]  /*1e70*/  USEL UR8, URZ, 0x1, UP0 ;  /* 0x000000013f087887 */ /* 0x000fe40008000000 */
[----:B------:R-:W-:Y:S02]  /*1e80*/  USEL UR18, UR18, URZ, UP0 ;  /* 0x0000003f12127287 */ /* 0x000fe40008000000 */
[----:B------:R-:W-:-:S06]  /*1e90*/  ULOP3.LUT UR8, UR4, UR8, URZ, 0x3c, !UPT ;  /* 0x0000000804087292 */ /* 0x000fcc000f8e3c3f */
[----:B------:R-:W-:Y:S01]  /*1ea0*/  IMAD.U32 R142, RZ, RZ, UR8 ;  /* 0x00000008ff8e7e24 */ /* 0x000fe2000f8e00ff */
[----:B------:R-:W-:-:S06]  /*1eb0*/  UMOV UR8, 0x1 ;  /* 0x0000000100087882 */ /* 0x000fcc0000000000 */
.L_x_14:
[----:B------:R-:W-:-:S04]  /*1ec0*/  UISETP.LT.AND UP0, UPT, UR9, 0x1, UPT ;  /* 0x000000010900788c */ /* 0x000fc8000bf01270 */
[----:B------:R-:W-:-:S04]  /*1ed0*/  USEL UR12, UR9, 0x1, UP0 ;  /* 0x00000001090c7887 */ /* 0x000fc80008000000 */
[----:B------:R-:W-:-:S04]  /*1ee0*/  UIADD3 UR12, UR9, -UR12, URZ ;  /* 0x8000000c090c7290 */ /* 0x000fc8000fffe03f */
[----:B------:R-:W-:-:S06]  /*1ef0*/  UISETP.GE.AND UP0, UPT, UR12, 0x1, UPT ;  /* 0x000000010c00788c */ /* 0x000fcc000bf06270 */
[----:B------:R-:W-:-:S13]  /*1f00*/  PLOP3.LUT P0, PT, PT, PT, UP0, 0x80, 0x0 ;  /* 0x000000000000781c */ /* 0x000fda0003f0f008 */
[----:B------:R-:W-:Y:S05]  /*1f10*/  @!P0 BRA `(.L_x_20) ;  /* 0x0000000800048947 */ /* 0x000fea0003800000 */
[----:B01----:R-:W-:Y:S01]  /*1f20*/  IMAD.U32 R10, RZ, RZ, UR12 ;  /* 0x0000000cff0a7e24 */ /* 0x003fe2000f8e00ff */
[----:B------:R-:W-:Y:S01]  /*1f30*/  UMOV UR19, UR5 ;  /* 0x0000000500137c82 */ /* 0x000fe20008000000 */
[----:B------:R-:W-:-:S05]  /*1f40*/  ULDC UR20, c[0x0][0x50c] ;  /* 0x0001430000147ab9 */ /* 0x000fca0000000800 */
.L_x_28:
[----:B------:R-:W-:-:S13]  /*1f50*/  ISETP.NE.AND P1, PT, R138, 0x3, PT ;  /* 0x000000038a00780c */ /* 0x000fda0003f25270 */
[----:B01----:R-:W-:Y:S05]  /*1f60*/  @!P1 BRA `(.L_x_21) ;  /* 0x0000000000049947 */ /* 0x003fea0003800000 */
[----:B------:R-:W-:Y:S01]  /*1f70*/  BPT.TRAP 0x1 ;  /* 0x000000040000795c */ /* 0x000fe20000300000 */
.L_x_21:
[----:B------:R-:W0:Y:S01]  /*1f80*/  S2UR UR12, SR_CgaCtaId ;  /* 0x00000000000c79c3 */ /* 0x000e220000008800 */
[----:B------:R-:W-:Y:S01]  /*1f90*/  UMOV UR10, 0x400 ;  /* 0x00000400000a7882 */ /* 0x000fe20000000000 */
[----:B------:R-:W-:Y:S01]  /*1fa0*/  SHF.L.U32 R11, R142, 0x1f, RZ ;  /* 0x0000001f8e0b7819 */ /* 0x000fe200000006ff */
[----:B0-----:R-:W-:-:S04]  /*1fb0*/  ULEA UR10, UR12, UR10, 0x18 ;  /* 0x0000000a0c0a7291 */ /* 0x001fc8000f8ec03f */
[----:B------:R-:W-:-:S09]  /*1fc0*/  ULEA UR12, UR18, UR10, 0x3 ;  /* 0x0000000a120c7291 */ /* 0x000fd2000f8e183f */
[----:B------:R0:W1:Y:S01]  /*1fd0*/  SYNCS.PHASECHK.TRANS64.TRYWAIT P0, [UR12], R11 ;  /* 0x0000000bff0075a7 */ /* 0x000062000800014c */
[----:B------:R-:W-:Y:S05]  /*1fe0*/  @!P1 BRA `(.L_x_22) ;  /* 0x0000000000049947 */ /* 0x000fea0003800000 */
[----:B------:R-:W-:Y:S01]  /*1ff0*/  BPT.TRAP 0x1 ;  /* 0x000000040000795c */ /* 0x000fe20000300000 */
.L_x_22:
[----:B-1----:R-:W-:Y:S05]  /*2000*/  @P0 BRA `(.L_x_23) ;  /* 0x0000000000080947 */ /* 0x002fea0003800000 */
[----:B------:R-:W1:Y:S02]  /*2010*/  SYNCS.PHASECHK.TRANS64.TRYWAIT P0, [UR12], R11 ;  /* 0x0000000bff0075a7 */ /* 0x000e64000800014c */
[----:B-1----:R-:W-:Y:S05]  /*2020*/  @!P0 BRA `(.L_x_24) ;  /* 0x00000078002c8947 */ /* 0x002fea0003800000 */
.L_x_23:
[----:B------:R-:W-:Y:S01]  /*2030*/  UIADD3 UR12, UR10, 0x1c200, URZ ;  /* 0x0001c2000a0c7890 */ /* 0x000fe2000fffe03f */
[----:B------:R-:W-:Y:S01]  /*2040*/  WARPGROUP.ARRIVE ;  /* 0x00000000000079c5 */ /* 0x000fe20000000000 */
[----:B------:R-:W-:Y:S02]  /*2050*/  UISETP.NE.AND UP0, UPT, UR7, URZ, UPT ;  /* 0x0000003f0700728c */ /* 0x000fe4000bf05270 */
[----:B------:R-:W-:Y:S02]  /*2060*/  USHF.R.U32.HI UR12, URZ, 0x4, UR12 ;  /* 0x000000043f0c7899 */ /* 0x000fe4000801160c */
[----:B------:R-:W-:Y:S02]  /*2070*/  USEL UR8, UR8, URZ, !UP0 ;  /* 0x0000003f08087287 */ /* 0x000fe4000c000000 */
[----:B------:R-:W-:Y:S02]  /*2080*/  ULOP3.LUT UR7, UR12, 0x3fff, URZ, 0xc0, !UPT ;  /* 0x00003fff0c077892 */ /* 0x000fe4000f8ec03f */
[----:B------:R-:W-:-:S02]  /*2090*/  ULOP3.LUT UR12, UR11, 0x10000, URZ, 0xfc, !UPT ;  /* 0x000100000b0c7892 */ /* 0x000fc4000f8efc3f */
[----:B------:R-:W-:Y:S02]  /*20a0*/  ULOP3.LUT UR7, UR7, 0x10000, URZ, 0xfc, !UPT ;  /* 0x0001000007077892 */ /* 0x000fe4000f8efc3f */
[----:B------:R-:W-:Y:S02]  /*20b0*/  UISETP.NE.U32.AND UP0, UPT, UR8, URZ, UPT ;  /* 0x0000003f0800728c */ /* 0x000fe4000bf05070 */
[----:B------:R-:W-:Y:S02]  /*20c0*/  ULEA UR12, UR18, UR12, 0x9 ;  /* 0x0000000c120c7291 */ /* 0x000fe4000f8e483f */
[----:B------:R-:W-:Y:S01]  /*20d0*/  ULEA UR14, UR18, UR7, 0x9 ;  /* 0x00000007120e7291 */ /* 0x000fe2000f8e483f */
[----:B------:R-:W-:Y:S01]  /*20e0*/  UMOV UR13, 0x80000020 ;  /* 0x80000020000d7882 */ /* 0x000fe20000000000 */
[----:B------:R-:W-:Y:S01]  /*20f0*/  UMOV UR15, 0x80000020 ;  /* 0x80000020000f7882 */ /* 0x000fe20000000000 */
[----:B------:R-:W-:-:S06]  /*2100*/  UIADD3 UR6, UR6, 0x2, URZ ;  /* 0x0000000206067890 */ /* 0x000fcc000fffe03f */
[----:B------:R-:W-:Y:S01]  /*2110*/  QGMMA.64x128x32.F32.E5M2.E4M3 R24, gdesc[UR12], R24, UP0 ;  /* 0x01e000000c1879f3 */ /* 0x000fe2000bf01818 */
[----:B------:R-:W-:Y:S02]  /*2120*/  UIADD3 UR12, UR12, 0x2, URZ ;  /* 0x000000020c0c7890 */ /* 0x000fe4000fffe03f */
[----:B------:R-:W-:Y:S01]  /*2130*/  UIADD3 UR14, UR14, 0x2, URZ ;  /* 0x000000020e0e7890 */ /* 0x000fe2000fffe03f */
[----:B------:R-:W-:Y:S01]  /*2140*/  UMOV UR13, 0x80000020 ;  /* 0x80000020000d7882 */ /* 0x000fe20000000000 */
[----:B------:R-:W-:Y:S01]  /*2150*/  UMOV UR15, 0x80000020 ;  /* 0x80000020000f7882 */ /* 0x000fe20000000000 */
[----:B------:R-:W-:-:S04]  /*2160*/  UISETP.NE.AND UP0, UPT, UR6, UR20, UPT ;  /* 0x000000140600728c */ /* 0x000fc8000bf05270 */
[----:B------:R-:W-:-:S06]  /*2170*/  USEL UR7, URZ, 0x1, UP0 ;  /* 0x000000013f077887 */ /* 0x000fcc0008000000 */
[----:B------:R-:W-:Y:S01]  /*2180*/  ISETP.NE.AND P0, PT, RZ, UR7, PT ;  /* 0x00000007ff007c0c */ /* 0x000fe2000bf05270 */
[----:B------:R-:W-:Y:S03]  /*2190*/  QGMMA.64x128x32.F32.E5M2.E4M3 R24, gdesc[UR12], R24, gsb0 ;  /* 0x01e000000c1879f3 */ /* 0x000fe60008001818 */
[----:B------:R-:W-:-:S09]  /*21a0*/  WARPGROUP.DEPBAR.LE gsb0, 0x1 ;  /* 0x00008000000079c5 */ /* 0x000fd20000010100 */
[----:B------:R-:W-:Y:S05]  /*21b0*/  @!P0 BRA `(.L_x_25) ;  /* 0x0000000400088947 */ /* 0x000fea0003800000 */
[----:B------:R-:W-:Y:S02]  /*21c0*/  WARPGROUP.DEPBAR.LE gsb0, 0x0 ;  /* 0x00008000000079c5 */ /* 0x000fe40000010000 */
[----:B------:R-:W-:-:S01]  /*21d0*/  FADD R141, R24, R141 ;  /* 0x0000008d188d7221 */ /* 0x000fc20000000000 */
[----:B------:R-:W-:Y:S01]  /*21e0*/  FADD R136, R25, R136 ;  /* 0x0000008819887221 */ /* 0x000fe20000000000 */
        /* <DEDUP_REMOVED lines=62> */
[----:B------:R-:W-:-:S06]  /*25d0*/  UMOV UR6, URZ ;  /* 0x0000003f00067c82 */ /* 0x000fcc0008000000 */
.L_x_25:
[----:B------:R-:W-:Y:S05]  /*25e0*/  @!P1 BRA `(.L_x_26) ;  /* 0x0000000000049947 */ /* 0x000fea0003800000 */
[----:B------:R-:W-:Y:S01]  /*25f0*/  BPT.TRAP 0x1 ;  /* 0x000000040000795c */ /* 0x000fe20000300000 */
.L_x_26:
[----:B------:R-:W-:Y:S01]  /*2600*/  ULEA UR8, UR19, UR10, 0x3 ;  /* 0x0000000a13087291 */ /* 0x000fe2000f8e183f */
[----:B------:R-:W-:-:S03]  /*2610*/  ISETP.GT.U32.AND P0, PT, R4, 0x1, PT ;  /* 0x000000010400780c */ /* 0x000fc60003f04070 */
[----:B------:R-:W-:-:S04]  /*2620*/  UIADD3 UR8, UR8, 0x70, URZ ;  /* 0x0000007008087890 */ /* 0x000fc8000fffe03f */
[----:B------:R-:W-:-:S09]  /*2630*/  UPRMT UR8, URZ, 0x654, UR8 ;  /* 0x000006543f087896 */ /* 0x000fd20008000008 */
[----:B------:R-:W-:Y:S01]  /*2640*/  SYNCS.ARRIVE.TRANS64.RED.A1T0 RZ, [UR8], RZ ;  /* 0x000000ffffff79a7 */ /* 0x000fe20008100408 */
[----:B------:R-:W-:Y:S05]  /*2650*/  @P0 BRA `(.L_x_27) ;  /* 0x0000000000040947 */ /* 0x000fea0003800000 */
[----:B------:R-:W-:Y:S01]  /*2660*/  BPT.TRAP 0x1 ;  /* 0x000000040000795c */ /* 0x000fe20000300000 */
.L_x_27:
[----:B------:R-:W-:Y:S01]  /*2670*/  UIADD3 UR18, UR18, 0x1, URZ ;  /* 0x0000000112127890 */ /* 0x000fe2000fffe03f */
[C---:B------:R-:W-:Y:S01]  /*2680*/  ISETP.GT.AND P0, PT, R10.reuse, 0x1, PT ;  /* 0x000000010a00780c */ /* 0x040fe20003f04270 */
[----:B------:R-:W-:Y:S01]  /*2690*/  UIADD3 UR19, UR19, 0x1, URZ ;  /* 0x0000000113137890 */ /* 0x000fe2000fffe03f */
[----:B------:R-:W-:Y:S01]  /*26a0*/  VIADD R10, R10, 0xffffffff ;  /* 0xffffffff0a0a7836 */ /* 0x000fe20000000000 */
[----:B------:R-:W-:Y:S02]  /*26b0*/  UISETP.NE.AND UP0, UPT, UR18, 0xe, UPT ;  /* 0x0000000e1200788c */ /* 0x000fe4000bf05270 */
[----:B------:R-:W-:Y:S02]  /*26c0*/  UISETP.NE.AND UP1, UPT, UR19, 0xe, UPT ;  /* 0x0000000e1300788c */ /* 0x000fe4000bf25270 */
[----:B------:R-:W-:Y:S02]  /*26d0*/  USEL UR8, URZ, 0x1, UP0 ;  /* 0x000000013f087887 */ /* 0x000fe40008000000 */
[----:B------:R-:W-:-:S02]  /*26e0*/  USEL UR18, UR18, URZ, UP0 ;  /* 0x0000003f12127287 */ /* 0x000fc40008000000 */
[----:B------:R-:W-:Y:S02]  /*26f0*/  USEL UR19, UR19, URZ, UP1 ;  /* 0x0000003f13137287 */ /* 0x000fe40008800000 */
[----:B------:R-:W-:Y:S01]  /*2700*/  LOP3.LUT R142, R142, UR8, RZ, 0x3c, !PT ;  /* 0x000000088e8e7c12 */ /* 0x000fe2000f8e3cff */
[----:B------:R-:W-:Y:S01]  /*2710*/  UMOV UR8, 0x1 ;  /* 0x0000000100087882 */ /* 0x000fe20000000000 */
[----:B------:R-:W-:Y:S08]  /*2720*/  @P0 BRA `(.L_x_28) ;  /* 0xfffffff800080947 */ /* 0x000ff0000383ffff */
.L_x_20:
[----:B------:R-:W-:Y:S01]  /*2730*/  UISETP.NE.AND UP0, UPT, UR6, URZ, UPT ;  /* 0x0000003f0600728c */ /* 0x000fe2000bf05270 */
[----:B01----:R-:W0:Y:S03]  /*2740*/  LDC R10, c[0x0][0x28c] ;  /* 0x0000a300ff0a7b82 */ /* 0x003e260000000800 */
[----:B------:R-:W-:-:S06]  /*2750*/  USEL UR6, URZ, 0x1, !UP0 ;  /* 0x000000013f067887 */ /* 0x000fcc000c000000 */
[----:B------:R-:W-:Y:S02]  /*2760*/  ISETP.NE.AND P0, PT, RZ, UR6, PT ;  /* 0x00000006ff007c0c */ /* 0x000fe4000bf05270 */
[----:B0-----:R-:W-:-:S11]  /*2770*/  ISETP.GE.AND P1, PT, R10, 0x1, PT ;  /* 0x000000010a00780c */ /* 0x001fd60003f26270 */
[----:B------:R-:W-:Y:S05]  /*2780*/  @!P0 BRA `(.L_x_29) ;  /* 0x0000000400048947 */ /* 0x000fea0003800000 */
[----:B------:R-:W-:Y:S02]  /*2790*/  WARPGROUP.DEPBAR.LE gsb0, 0x0 ;  /* 0x00008000000079c5 */ /* 0x000fe40000010000 */
[----:B------:R-:W-:Y:S01]  /*27a0*/  FADD R141, R24, R141 ;  /* 0x0000008d188d7221 */ /* 0x000fe20000000000 */
        /* <DEDUP_REMOVED lines=62> */
[----:B------:R-:W-:-:S07]  /*2b90*/  FADD R14, R14, R87 ;  /* 0x000000570e0e7221 */ /* 0x000fce0000000000 */
.L_x_29:
[----:B------:R-:W-:Y:S02]  /*2ba0*/  WARPGROUP.DEPBAR.LE gsb0, 0x0 ;  /* 0x00008000000079c5 */ /* 0x000fe40000010000 */
[----:B------:R-:W-:Y:S05]  /*2bb0*/  @!P1 BRA `(.L_x_30) ;  /* 0x0000000000449947 */ /* 0x000fea0003800000 */
[----:B------:R-:W-:-:S13]  /*2bc0*/  ISETP.NE.AND P0, PT, R138, 0x3, PT ;  /* 0x000000038a00780c */ /* 0x000fda0003f05270 */
[----:B------:R-:W-:Y:S05]  /*2bd0*/  @!P0 BRA `(.L_x_31) ;  /* 0x0000000000048947 */ /* 0x000fea0003800000 */
[----:B------:R-:W-:Y:S01]  /*2be0*/  BPT.TRAP 0x1 ;  /* 0x000000040000795c */ /* 0x000fe20000300000 */
.L_x_31:
[----:B------:R-:W-:Y:S01]  /*2bf0*/  UISETP.LT.AND UP0, UPT, UR9, 0x1, UPT ;  /* 0x000000010900788c */ /* 0x000fe2000bf01270 */
[----:B------:R-:W-:-:S03]  /*2c00*/  ISETP.GT.U32.AND P0, PT, R4, 0x1, PT ;  /* 0x000000010400780c */ /* 0x000fc60003f04070 */
[----:B------:R-:W-:-:S04]  /*2c10*/  USEL UR8, UR9, 0x1, UP0 ;  /* 0x0000000109087887 */ /* 0x000fc80008000000 */
[----:B------:R-:W-:-:S04]  /*2c20*/  UIADD3 UR8, UR5, UR9, -UR8 ;  /* 0x0000000905087290 */ /* 0x000fc8000fffe808 */
[----:B------:R-:W-:-:S04]  /*2c30*/  USHF.R.U32.HI UR6, URZ, 0x1, UR8 ;  /* 0x000000013f067899 */ /* 0x000fc80008011608 */
[----:B------:R-:W-:-:S04]  /*2c40*/  UIMAD.WIDE.U32 UR6, UR6, -0x6db6db6d, URZ ;  /* 0x92492493060678a5 */ /* 0x000fc8000f8e003f */
[----:B------:R-:W-:-:S04]  /*2c50*/  USHF.R.U32.HI UR6, URZ, 0x2, UR7 ;  /* 0x000000023f067899 */ /* 0x000fc80008011607 */
[----:B------:R-:W-:-:S04]  /*2c60*/  UIMAD UR8, UR6, -0xe, UR8 ;  /* 0xfffffff2060878a4 */ /* 0x000fc8000f8e0208 */
[----:B------:R-:W-:-:S04]  /*2c70*/  ULEA UR8, UR8, UR10, 0x3 ;  /* 0x0000000a08087291 */ /* 0x000fc8000f8e183f */
[----:B------:R-:W-:-:S04]  /*2c80*/  UIADD3 UR8, UR8, 0x70, URZ ;  /* 0x0000007008087890 */ /* 0x000fc8000fffe03f */
[----:B------:R-:W-:-:S09]  /*2c90*/  UPRMT UR8, URZ, 0x654, UR8 ;  /* 0x000006543f087896 */ /* 0x000fd20008000008 */
[----:B------:R-:W-:Y:S01]  /*2ca0*/  SYNCS.ARRIVE.TRANS64.RED.A1T0 RZ, [UR8], RZ ;  /* 0x000000ffffff79a7 */ /* 0x000fe20008100408 */
[----:B------:R-:W-:Y:S05]  /*2cb0*/  @P0 BRA `(.L_x_30) ;  /* 0x0000000000040947 */ /* 0x000fea0003800000 */
[----:B------:R-:W-:Y:S01]  /*2cc0*/  BPT.TRAP 0x1 ;  /* 0x000000040000795c */ /* 0x000fe20000300000 */
.L_x_30:
[----:B------:R-:W0:Y:S01]  /*2cd0*/  LDC R26, c[0x0][0x288] ;  /* 0x0000a200ff1a7b82 */ /* 0x000e220000000800 */
[--C-:B------:R-:W-:Y:S01]  /*2ce0*/  SHF.R.U32.HI R10, RZ, 0x2, R0.reuse ;  /* 0x00000002ff0a7819 */ /* 0x100fe20000011600 */
[----:B------:R-:W-:Y:S01]  /*2cf0*/  IMAD.SHL.U32 R29, R7, 0x80, RZ ;  /* 0x00000080071d7824 */ /* 0x000fe200078e00ff */
[----:B------:R-:W-:Y:S01]  /*2d00*/  SHF.R.U32.HI R25, RZ, 0x7, R0 ;  /* 0x00000007ff197819 */ /* 0x000fe20000011600 */
[----:B------:R-:W-:Y:S01]  /*2d10*/  UIADD3 UR5, UR9, UR5, URZ ;  /* 0x0000000509057290 */ /* 0x000fe2000fffe03f */
[----:B------:R-:W-:Y:S01]  /*2d20*/  LOP3.LUT R11, R10, 0x7, RZ, 0xc0, !PT ;  /* 0x000000070a0b7812 */ /* 0x000fe200078ec0ff */
[----:B------:R-:W-:Y:S01]  /*2d30*/  IMAD.SHL.U32 R31, R6, 0x80, RZ ;  /* 0x00000080061f7824 */ /* 0x000fe200078e00ff */
[----:B------:R-:W-:Y:S01]  /*2d40*/  LOP3.LUT R10, R25, 0x1, RZ, 0xc0, !PT ;  /* 0x00000001190a7812 */ /* 0x000fe200078ec0ff */
[----:B------:R-:W-:Y:S01]  /*2d50*/  UISETP.GT.U32.AND UP0, UPT, UR5, 0xd, UPT ;  /* 0x0000000d0500788c */ /* 0x000fe2000bf04070 */
[----:B------:R-:W-:Y:S01]  /*2d60*/  LOP3.LUT R24, R0, 0x60, RZ, 0xc0, !PT ;  /* 0x0000006000187812 */ /* 0x000fe200078ec0ff */
[----:B------:R-:W-:Y:S01]  /*2d70*/  ULDC UR12, c[0x0][0x284] ;  /* 0x0000a100000c7ab9 */ /* 0x000fe20000000800 */
[----:B------:R-:W-:Y:S01]  /*2d80*/  USHF.R.U32.HI UR6, URZ, 0x1, UR5 ;  /* 0x000000013f067899 */ /* 0x000fe20008011605 */
[----:B------:R-:W-:Y:S01]  /*2d90*/  IMAD.SHL.U32 R30, R10, 0x40, RZ ;  /* 0x000000400a1e7824 */ /* 0x000fe200078e00ff */
[----:B------:R-:W-:Y:S01]  /*2da0*/  SHF.R.U32.HI R28, RZ, 0x1, R24 ;  /* 0x00000001ff1c7819 */ /* 0x000fe20000011618 */
[----:B------:R-:W-:Y:S01]  /*2db0*/  UISETP.LT.U32.AND UP0, UPT, UR9, 0xe, UP0 ;  /* 0x0000000e0900788c */ /* 0x000fe20008701070 */
[----:B------:R-:W-:Y:S01]  /*2dc0*/  LOP3.LUT R24, R0, 0x3, RZ, 0xc0, !PT ;  /* 0x0000000300187812 */ /* 0x000fe200078ec0ff */
[----:B------:R-:W-:Y:S01]  /*2dd0*/  UISETP.GE.U32.AND UP1, UPT, UR9, 0xe, UPT ;  /* 0x0000000e0900788c */ /* 0x000fe2000bf26070 */
[--C-:B------:R-:W-:Y:S01]  /*2de0*/  IADD3 R25, RZ, -R28, -R11.reuse ;  /* 0x8000001cff197210 */ /* 0x100fe20007ffe80b */
[----:B------:R-:W-:Y:S01]  /*2df0*/  UIMAD.WIDE.U32 UR6, UR6, -0x6db6db6d, URZ ;  /* 0x92492493060678a5 */ /* 0x000fe2000f8e003f */
[----:B------:R-:W-:Y:S01]  /*2e00*/  LOP3.LUT R11, R30, 0x40, R11, 0xe2, !PT ;  /* 0x000000401e0b7812 */ /* 0x000fe200078ee20b */
[----:B------:R-:W-:Y:S01]  /*2e10*/  USEL UR8, URZ, 0x1, !UP0 ;  /* 0x000000013f087887 */ /* 0x000fe2000c000000 */
[----:B------:R-:W-:Y:S01]  /*2e20*/  SHF.R.S32.HI R34, RZ, 0x1f, R5 ;  /* 0x0000001fff227819 */ /* 0x000fe20000011405 */
[----:B------:R-:W-:Y:S01]  /*2e30*/  IMAD R10, R10, -0x40, R25 ;  /* 0xffffffc00a0a7824 */ /* 0x000fe200078e0219 */
[----:B------:R-:W-:Y:S01]  /*2e40*/  ULDC.64 UR10, c[0x0][0x5d0] ;  /* 0x00017400000a7ab9 */ /* 0x000fe20000000a00 */
[----:B0-----:R-:W-:Y:S01]  /*2e50*/  IMAD R30, R24, -0x2, R26 ;  /* 0xfffffffe181e7824 */ /* 0x001fe200078e021a */
[----:B------:R-:W-:Y:S01]  /*2e60*/  ISETP.GE.AND P0, PT, R29, R26, PT ;  /* 0x0000001a1d00720c */ /* 0x000fe20003f06270 */
[----:B------:R-:W-:Y:S01]  /*2e70*/  IMAD.SHL.U32 R24, R0, 0x2, RZ ;  /* 0x0000000200187824 */ /* 0x000fe200078e00ff */
[----:B------:R-:W-:Y:S01]  /*2e80*/  USHF.R.U32.HI UR6, URZ, 0x2, UR7 ;  /* 0x000000023f067899 */ /* 0x000fe20008011607 */
[----:B------:R-:W-:Y:S01]  /*2e90*/  IMAD R32, R34, UR10, RZ ;  /* 0x0000000a22207c24 */ /* 0x000fe2000f8e02ff */
[----:B------:R-:W-:Y:S01]  /*2ea0*/  ISETP.GE.OR P0, PT, R31, UR12, P0 ;  /* 0x0000000c1f007c0c */ /* 0x000fe20008706670 */
[----:B------:R-:W-:Y:S01]  /*2eb0*/  ULOP3.LUT UR4, UR4, UR8, URZ, 0x3c, !UPT ;  /* 0x0000000804047292 */ /* 0x000fe2000f8e3c3f */
[----:B------:R-:W-:Y:S01]  /*2ec0*/  LOP3.LUT R24, R29, 0x6, R24, 0xf8, !PT ;  /* 0x000000061d187812 */ /* 0x000fe200078ef818 */
[----:B------:R-:W-:Y:S01]  /*2ed0*/  IMAD.WIDE R26, R6, 0x80, RZ ;  /* 0x00000080061a7825 */ /* 0x000fe200078e02ff */
[----:B------:R-:W-:Y:S01]  /*2ee0*/  UIMAD UR5, UR6, -0xe, UR5 ;  /* 0xfffffff2060578a4 */ /* 0x000fe2000f8e0205 */
[----:B------:R-:W-:Y:S01]  /*2ef0*/  IADD3 R36, -R31, UR12, R10 ;  /* 0x0000000c1f247c10 */ /* 0x000fe2000fffe10a */
[----:B------:R-:W-:Y:S01]  /*2f00*/  @UP1 ULOP3.LUT UR4, UR4, 0x1, UR6, 0x78, !UPT ;  /* 0x0000000104041892 */ /* 0x000fe2000f8e7806 */
[----:B------:R-:W-:Y:S01]  /*2f10*/  SHF.R.S32.HI R25, RZ, 0x1f, R24 ;  /* 0x0000001fff197819 */ /* 0x000fe20000011418 */
[----:B------:R-:W-:Y:S01]  /*2f20*/  IMAD R33, R5, UR11, R32 ;  /* 0x0000000b05217c24 */ /* 0x000fe2000f8e0220 */
[----:B------:R-:W-:Y:S01]  /*2f30*/  LOP3.LUT R35, R26, R11, R28, 0xfe, !PT ;  /* 0x0000000b1a237212 */ /* 0x000fe200078efe1c */
[----:B------:R-:W-:-:S02]  /*2f40*/  IMAD.IADD R29, R30, 0x1, -R29 ;  /* 0x000000011e1d7824 */ /* 0x000fc400078e0a1d */
[----:B------:R-:W-:-:S04]  /*2f50*/  IMAD.WIDE.U32 R6, R5, UR10, R24 ;  /* 0x0000000a05067c25 */ /* 0x000fc8000f8e0018 */
[----:B------:R-:W-:Y:S02]  /*2f60*/  IMAD.IADD R7, R7, 0x1, R33 ;  /* 0x0000000107077824 */ /* 0x000fe400078e0221 */
[----:B------:R-:W-:Y:S01]  /*2f70*/  IMAD.MOV.U32 R28, RZ, RZ, -0x1 ;  /* 0xffffffffff1c7424 */ /* 0x000fe200078e00ff */
[----:B------:R-:W-:Y:S06]  /*2f80*/  @P0 BRA `(.L_x_32) ;  /* 0x0000004400a40947 */ /* 0x000fec0003800000 */
[----:B------:R-:W0:Y:S01]  /*2f90*/  LDC.64 R32, c[0x0][0x5c8] ;  /* 0x00017200ff207b82 */ /* 0x000e220000000a00 */
[----:B------:R-:W-:Y:S01]  /*2fa0*/  ULDC.64 UR6, c[0x0][0x5c0] ;  /* 0x0001700000067ab9 */ /* 0x000fe20000000a00 */
[----:B------:R-:W-:Y:S01]  /*2fb0*/  BSSY B0, `(.L_x_32) ;  /* 0x0000466000007945 */ /* 0x000fe20003800000 */
[-C--:B0-----:R-:W-:Y:S02]  /*2fc0*/  IMAD R10, R27, R32.reuse, RZ ;  /* 0x000000201b0a7224 */ /* 0x081fe400078e02ff */
[----:B------:R-:W-:-:S04]  /*2fd0*/  IMAD.WIDE.U32 R6, R35, R32, R6 ;  /* 0x0000002023067225 */ /* 0x000fc800078e0006 */
[----:B------:R-:W-:Y:S01]  /*2fe0*/  IMAD R31, R35, R33, R10 ;  /* 0x00000021231f7224 */ /* 0x000fe200078e020a */
[----:B------:R-:W-:Y:S02]  /*2ff0*/  LEA R11, P0, R32, R6, 0x3 ;  /* 0x00000006200b7211 */ /* 0x000fe400078018ff */
[----:B------:R-:W-:Y:S01]  /*3000*/  IADD3 R10, P1, R6, UR6, RZ ;  /* 0x00000006060a7c10 */ /* 0x000fe2000ff3e0ff */
[----:B------:R-:W-:Y:S01]  /*3010*/  IMAD.IADD R31, R7, 0x1, R31 ;  /* 0x00000001071f7824 */ /* 0x000fe200078e021f */
[----:B------:R-:W-:-:S04]  /*3020*/  IADD3 R6, P3, R11, UR6, RZ ;  /* 0x000000060b067c10 */ /* 0x000fc8000ff7e0ff */
[----:B------:R-:W-:Y:S02]  /*3030*/  LEA.HI.X R7, R32, R31, R33, 0x3, P0 ;  /* 0x0000001f20077211 */ /* 0x000fe400000f1c21 */
[----:B---3-5:R-:W-:Y:S02]  /*3040*/  FSETP.NEU.AND P0, PT, R9, RZ, PT ;  /* 0x000000ff0900720b */ /* 0x028fe40003f0d000 */
[----:B------:R-:W-:Y:S02]  /*3050*/  IADD3.X R11, R31, UR7, RZ, P1, !PT ;  /* 0x000000071f0b7c10 */ /* 0x000fe40008ffe4ff */
[----:B------:R-:W-:-:S09]  /*3060*/  IADD3.X R7, R7, UR7, RZ, P3, !PT ;  /* 0x0000000707077c10 */ /* 0x000fd20009ffe4ff */
[----:B------:R-:W-:Y:S05]  /*3070*/  @!P0 BRA `(.L_x_33) ;  /* 0x00000034005c8947 */ /* 0x000fea0003800000 */
[----:B------:R-:W-:Y:S01]  /*3080*/  ULDC.64 UR6, c[0x0][0x5b8] ;  /* 0x00016e0000067ab9 */ /* 0x000fe20000000a00 */
[----:B------:R-:W-:Y:S01]  /*3090*/  ISETP.GE.AND P0, PT, R36, 0x1, PT ;  /* 0x000000012400780c */ /* 0x000fe20003f06270 */
[----:B------:R-:W-:Y:S01]  /*30a0*/  IMAD R32, R34, UR6, RZ ;  /* 0x0000000622207c24 */ /* 0x000fe2000f8e02ff */
[----:B------:R-:W-:Y:S01]  /*30b0*/  ULDC.64 UR10, c[0x0][0x5a8] ;  /* 0x00016a00000a7ab9 */ /* 0x000fe20000000a00 */
[----:B------:R-:W-:Y:S01]  /*30c0*/  IMAD.WIDE.U32 R30, R5, UR6, R24 ;  /* 0x00000006051e7c25 */ /* 0x000fe2000f8e0018 */
[----:B------:R-:W-:Y:S01]  /*30d0*/  ISETP.LT.OR P4, PT, R29, 0x1, !P0 ;  /* 0x000000011d00780c */ /* 0x000fe20004781670 */
[----:B------:R-:W-:Y:S02]  /*30e0*/  BSSY B1, `(.L_x_34) ;  /* 0x000000c000017945 */ /* 0x000fe40003800000 */
[----:B------:R-:W-:Y:S01]  /*30f0*/  IMAD R5, R5, UR7, R32 ;  /* 0x0000000705057c24 */ /* 0x000fe2000f8e0220 */
[----:B------:R-:W-:-:S03]  /*3100*/  ULDC.64 UR6, c[0x0][0x5b0] ;  /* 0x00016c0000067ab9 */ /* 0x000fc60000000a00 */
[----:B------:R-:W-:Y:S02]  /*3110*/  IMAD.IADD R31, R31, 0x1, R5 ;  /* 0x000000011f1f7824 */ /* 0x000fe400078e0205 */
[----:B------:R-:W-:Y:S02]  /*3120*/  IMAD R5, R27, UR6, RZ ;  /* 0x000000061b057c24 */ /* 0x000fe4000f8e02ff */
[----:B------:R-:W-:-:S04]  /*3130*/  IMAD.WIDE.U32 R24, R35, UR6, R30 ;  /* 0x0000000623187c25 */ /* 0x000fc8000f8e001e */
[----:B------:R-:W-:Y:S01]  /*3140*/  IMAD R5, R35, UR7, R5 ;  /* 0x0000000723057c24 */ /* 0x000fe2000f8e0205 */
[----:B------:R-:W-:-:S04]  /*3150*/  IADD3 R24, P1, R24, UR10, RZ ;  /* 0x0000000a18187c10 */ /* 0x000fc8000ff3e0ff */
[--C-:B------:R-:W-:Y:S02]  /*3160*/  IADD3.X R25, R25, UR11, R5.reuse, P1, !PT ;  /* 0x0000000b19197c10 */ /* 0x100fe40008ffe405 */
[----:B------:R-:W-:Y:S01]  /*3170*/  PRMT R5, RZ, 0x7610, R5 ;  /* 0x00007610ff057816 */ /* 0x000fe20000000005 */
[----:B------:R-:W-:Y:S06]  /*3180*/  @P4 BRA `(.L_x_35) ;  /* 0x0000000000044947 */ /* 0x000fec0003800000 */
[----:B------:R0:W5:Y:S02]  /*3190*/  LDG.E.U8 R5, desc[UR16][R24.64] ;  /* 0x0000001018057981 */ /* 0x000164000c1e1100 */
.L_x_35:
[----:B------:R-:W-:Y:S05]  /*31a0*/  BSYNC B1 ;  /* 0x0000000000017941 */ /* 0x000fea0003800000 */
.L_x_34:
[----:B-----5:R-:W-:Y:S01]  /*31b0*/  LOP3.LUT R5, R5, 0xff, RZ, 0xc0, !PT ;  /* 0x000000ff05057812 */ /* 0x020fe200078ec0ff */
[----:B------:R-:W-:Y:S01]  /*31c0*/  BSSY B1, `(.L_x_36) ;  /* 0x000000b000017945 */ /* 0x000fe20003800000 */
[----:B------:R-:W-:Y:S02]  /*31d0*/  ISETP.LT.OR P3, PT, R29, 0x2, !P0 ;  /* 0x000000021d00780c */ /* 0x000fe40004761670 */
[----:B------:R-:W-:-:S05]  /*31e0*/  F2FP.F16.E5M2.UNPACK_B R5, R5 ;  /* 0x00000005ff05723e */ /* 0x000fca00020004ff */
[----:B------:R-:W-:Y:S01]  /*31f0*/  HADD2.F32 R32, -RZ, R5.H0_H0 ;  /* 0x20000005ff207230 */ /* 0x000fe20000004100 */
[----:B------:R-:W-:-:S04]  /*3200*/  PRMT R5, RZ, 0x7610, R5 ;  /* 0x00007610ff057816 */ /* 0x000fc80000000005 */
[----:B------:R-:W-:-:S04]  /*3210*/  FMUL R32, R32, R9 ;  /* 0x0000000920207220 */ /* 0x000fc80000400000 */
[----:B--2---:R-:W-:-:S05]  /*3220*/  FFMA R32, R141, R8, R32 ;  /* 0x000000088d207223 */ /* 0x004fca0000000020 */
[----:B------:R-:W-:-:S05]  /*3230*/  F2FP.SATFINITE.E5M2.F32.PACK_AB_MERGE_C R33, RZ, R32, RZ ;  /* 0x00000020ff21723e */ /* 0x000fca00048060ff */
[----:B------:R1:W-:Y:S01]  /*3240*/  @!P4 STG.E.U8 desc[UR16][R10.64], R33 ;  /* 0x000000210a00c986 */ /* 0x0003e2000c101110 */
[----:B------:R-:W-:Y:S05]  /*3250*/  @P3 BRA `(.L_x_37) ;  /* 0x0000000000043947 */ /* 0x000fea0003800000 */
[----:B------:R2:W5:Y:S02]  /*3260*/  LDG.E.U8 R5, desc[UR16][R24.64+0x1] ;  /* 0x0000011018057981 */ /* 0x000564000c1e1100 */
.L_x_37:
[----:B------:R-:W-:Y:S05]  /*3270*/  BSYNC B1 ;  /* 0x0000000000017941 */ /* 0x000fea0003800000 */
.L_x_36:
[----:B-----5:R-:W-:Y:S01]  /*3280*/  LOP3.LUT R5, R5, 0xff, RZ, 0xc0, !PT ;  /* 0x000000ff05057812 */ /* 0x020fe200078ec0ff */
[----:B------:R-:W-:Y:S01]  /*3290*/  BSSY B1, `(.L_x_38) ;  /* 0x0000013000017945 */ /* 0x000fe20003800000 */
[----:B-1----:R-:W-:Y:S02]  /*32a0*/  IADD3 R33, P1, R35, 0x8, RZ ;  /* 0x0000000823217810 */ /* 0x002fe40007f3e0ff */
[----:B------:R-:W-:-:S03]  /*32b0*/  F2FP.F16.E5M2.UNPACK_B R5, R5 ;  /* 0x00000005ff05723e */ /* 0x000fc600020004ff */
[----:B------:R-:W-:Y:S01]  /*32c0*/  IMAD.X R27, RZ, RZ, R27, P1 ;  /* 0x000000ffff1b7224 */ /* 0x000fe200008e061b */
[----:B------:R-:W-:Y:S01]  /*32d0*/  ISETP.GE.AND P1, PT, R36, 0x9, PT ;  /* 0x000000092400780c */ /* 0x000fe20003f26270 */
[----:B------:R-:W-:Y:S02]  /*32e0*/  HADD2.F32 R26, -RZ, R5.H0_H0 ;  /* 0x20000005ff1a7230 */ /* 0x000fe40000004100 */
[----:B------:R-:W-:Y:S01]  /*32f0*/  IMAD.WIDE.U32 R30, R33, UR6, R30 ;  /* 0x00000006211e7c25 */ /* 0x000fe2000f8e001e */
[----:B------:R-:W-:-:S03]  /*3300*/  ISETP.LT.OR P5, PT, R29, 0x1, !P1 ;  /* 0x000000011d00780c */ /* 0x000fc60004fa1670 */
[----:B------:R-:W-:Y:S01]  /*3310*/  FMUL R5, R26, R9 ;  /* 0x000000091a057220 */ /* 0x000fe20000400000 */
[----:B------:R-:W-:-:S03]  /*3320*/  IMAD R26, R27, UR6, RZ ;  /* 0x000000061b1a7c24 */ /* 0x000fc6000f8e02ff */
[----:B------:R-:W-:Y:S01]  /*3330*/  FFMA R5, R136, R8, R5 ;  /* 0x0000000888057223 */ /* 0x000fe20000000005 */
[----:B------:R-:W-:Y:S01]  /*3340*/  IMAD R33, R33, UR7, R26 ;  /* 0x0000000721217c24 */ /* 0x000fe2000f8e021a */
[----:B------:R-:W-:-:S03]  /*3350*/  IADD3 R26, P4, R30, UR10, RZ ;  /* 0x0000000a1e1a7c10 */ /* 0x000fc6000ff9e0ff */
[----:B------:R-:W-:Y:S02]  /*3360*/  F2FP.SATFINITE.E5M2.F32.PACK_AB_MERGE_C R35, RZ, R5, RZ ;  /* 0x00000005ff23723e */ /* 0x000fe400048060ff */
[----:B------:R-:W-:Y:S02]  /*3370*/  IADD3.X R27, R31, UR11, R33, P4, !PT ;  /* 0x0000000b1f1b7c10 */ /* 0x000fe4000a7fe421 */
[----:B------:R-:W-:Y:S01]  /*3380*/  PRMT R5, RZ, 0x7610, R5 ;  /* 0x00007610ff057816 */ /* 0x000fe20000000005 */
[----:B------:R1:W-:Y:S01]  /*3390*/  @!P3 STG.E.U8 desc[UR16][R10.64+0x1], R35 ;  /* 0x000001230a00b986 */ /* 0x0003e2000c101110 */
[----:B------:R-:W-:Y:S05]  /*33a0*/  @P5 BRA `(.L_x_39) ;  /* 0x0000000000045947 */ /* 0x000fea0003800000 */
[----:B------:R3:W5:Y:S02]  /*33b0*/  LDG.E.U8 R5, desc[UR16][R26.64] ;  /* 0x000000101a057981 */ /* 0x000764000c1e1100 */
.L_x_39:
[----:B------:R-:W-:Y:S05]  /*33c0*/  BSYNC B1 ;  /* 0x0000000000017941 */ /* 0x000fea0003800000 */
.L_x_38:
[----:B-----5:R-:W-:Y:S01]  /*33d0*/  LOP3.LUT R5, R5, 0xff, RZ, 0xc0, !PT ;  /* 0x000000ff05057812 */ /* 0x020fe200078ec0ff */
[----:B------:R-:W-:Y:S01]  /*33e0*/  BSSY B1, `(.L_x_40) ;  /* 0x000000b000017945 */ /* 0x000fe20003800000 */
[----:B------:R-:W-:Y:S02]  /*33f0*/  ISETP.LT.OR P3, PT, R29, 0x2, !P1 ;  /* 0x000000021d00780c */ /* 0x000fe40004f61670 */
[----:B------:R-:W-:-:S05]  /*3400*/  F2FP.F16.E5M2.UNPACK_B R5, R5 ;  /* 0x00000005ff05723e */ /* 0x000fca00020004ff */
[----:B------:R-:W-:Y:S01]  /*3410*/  HADD2.F32 R30, -RZ, R5.H0_H0 ;  /* 0x20000005ff1e7230 */ /* 0x000fe20000004100 */
[----:B------:R-:W-:-:S04]  /*3420*/  PRMT R5, RZ, 0x7610, R5 ;  /* 0x00007610ff057816 */ /* 0x000fc80000000005 */
[----:B------:R-:W-:-:S04]  /*3430*/  FMUL R30, R30, R9 ;  /* 0x000000091e1e7220 */ /* 0x000fc80000400000 */
[----:B------:R-:W-:-:S05]  /*3440*/  FFMA R30, R139, R8, R30 ;  /* 0x000000088b1e7223 */ /* 0x000fca000000001e */
[----:B------:R-:W-:-:S05]  /*3450*/  F2FP.SATFINITE.E5M2.F32.PACK_AB_MERGE_C R31, RZ, R30, RZ ;  /* 0x0000001eff1f723e */ /* 0x000fca00048060ff */
[----:B------:R4:W-:Y:S01]  /*3460*/  @!P5 STG.E.U8 desc[UR16][R6.64], R31 ;  /* 0x0000001f0600d986 */ /* 0x0009e2000c101110 */
[----:B------:R-:W-:Y:S05]  /*3470*/  @P3 BRA `(.L_x_41) ;  /* 0x0000000000043947 */ /* 0x000fea0003800000 */
[----:B------:R0:W5:Y:S02]  /*3480*/  LDG.E.U8 R5, desc[UR16][R26.64+0x1] ;  /* 0x000001101a057981 */ /* 0x000164000c1e1100 */
.L_x_41:
[----:B------:R-:W-:Y:S05]  /*3490*/  BSYNC B1 ;  /* 0x0000000000017941 */ /* 0x000fea0003800000 */
.L_x_40:
[----:B-----5:R-:W-:Y:S01]  /*34a0*/  LOP3.LUT R5, R5, 0xff, RZ, 0xc0, !PT ;  /* 0x000000ff05057812 */ /* 0x020fe200078ec0ff */
[----:B------:R-:W-:Y:S01]  /*34b0*/  BSSY B1, `(.L_x_42) ;  /* 0x000000b000017945 */ /* 0x000fe20003800000 */
[----:B------:R-:W-:Y:S02]  /*34c0*/  ISETP.LT.OR P4, PT, R29, 0x9, !P0 ;  /* 0x000000091d00780c */ /* 0x000fe40004781670 */
[----:B------:R-:W-:-:S05]  /*34d0*/  F2FP.F16.E5M2.UNPACK_B R5, R5 ;  /* 0x00000005ff05723e */ /* 0x000fca00020004ff */
[----:B------:R-:W-:-:S05]  /*34e0*/  HADD2.F32 R30, -RZ, R5.H0_H0 ;  /* 0x20000005ff1e7230 */ /* 0x000fca0000004100 */
[----:B------:R-:W-:-:S04]  /*34f0*/  FMUL R5, R30, R9 ;  /* 0x000000091e057220 */ /* 0x000fc80000400000 */
[----:B------:R-:W-:-:S05]  /*3500*/  FFMA R5, R134, R8, R5 ;  /* 0x0000000886057223 */ /* 0x000fca0000000005 */
[----:B----4-:R-:W-:Y:S02]  /*3510*/  F2FP.SATFINITE.E5M2.F32.PACK_AB_MERGE_C R31, RZ, R5, RZ ;  /* 0x00000005ff1f723e */ /* 0x010fe400048060ff */
[----:B------:R-:W-:-:S03]  /*3520*/  PRMT R5, RZ, 0x7610, R5 ;  /* 0x00007610ff057816 */ /* 0x000fc60000000005 */
[----:B------:R4:W-:Y:S01]  /*3530*/  @!P3 STG.E.U8 desc[UR16][R6.64+0x1], R31 ;  /* 0x0000011f0600b986 */ /* 0x0009e2000c101110 */
[----:B------:R-:W-:Y:S05]  /*3540*/  @P4 BRA `(.L_x_43) ;  /* 0x0000000000044947 */ /* 0x000fea0003800000 */
[----:B------:R0:W5:Y:S02]  /*3550*/  LDG.E.U8 R5, desc[UR16][R24.64+0x8] ;  /* 0x0000081018057981 */ /* 0x000164000c1e1100 */
.L_x_43:
[----:B------:R-:W-:Y:S05]  /*3560*/  BSYNC B1 ;  /* 0x0000000000017941 */ /* 0x000fea0003800000 */
.L_x_42:
        /* <DEDUP_REMOVED lines=8> */
[----:B----4-:R-:W-:-:S05]  /*35f0*/  F2FP.SATFINITE.E5M2.F32.PACK_AB_MERGE_C R31, RZ, R30, RZ ;  /* 0x0000001eff1f723e */ /* 0x010fca00048060ff */
[----:B------:R4:W-:Y:S01]  /*3600*/  @!P4 STG.E.U8 desc[UR16][R10.64+0x8], R31 ;  /* 0x0000081f0a00c986 */ /* 0x0009e2000c101110 */
[----:B------:R-:W-:Y:S05]  /*3610*/  @P3 BRA `(.L_x_45) ;  /* 0x0000000000043947 */ /* 0x000fea0003800000 */
[----:B------:R0:W5:Y:S02]  /*3620*/  LDG.E.U8 R5, desc[UR16][R24.64+0x9] ;  /* 0x0000091018057981 */ /* 0x000164000c1e1100 */
.L_x_45:
[----:B------:R-:W-:Y:S05]  /*3630*/  BSYNC B1 ;  /* 0x0000000000017941 */ /* 0x000fea0003800000 */
.L_x_44:
        /* <DEDUP_REMOVED lines=12> */
.L_x_47:
[----:B------:R-:W-:Y:S05]  /*3700*/  BSYNC B1 ;  /* 0x0000000000017941 */ /* 0x000fea0003800000 */
.L_x_46:
        /* <DEDUP_REMOVED lines=12> */
.L_x_49:
[----:B------:R-:W-:Y:S05]  /*37d0*/  BSYNC B1 ;  /* 0x0000000000017941 */ /* 0x000fea0003800000 */
.L_x_48:
        /* <DEDUP_REMOVED lines=12> */
.L_x_51:
[----:B------:R-:W-:Y:S05]  /*38a0*/  BSYNC B1 ;  /* 0x0000000000017941 */ /* 0x000fea0003800000 */
.L_x_50:
        /* <DEDUP_REMOVED lines=12> */
.L_x_53:
[----:B------:R-:W-:Y:S05]  /*3970*/  BSYNC B1 ;  /* 0x0000000000017941 */ /* 0x000fea0003800000 */
.L_x_52:
        /* <DEDUP_REMOVED lines=12> */
.L_x_55:
[----:B------:R-:W-:Y:S05]  /*3a40*/  BSYNC B1 ;  /* 0x0000000000017941 */ /* 0x000fea0003800000 */
.L_x_54:
        /* <DEDUP_REMOVED lines=12> */
.L_x_57:
[----:B------:R-:W-:Y:S05]  /*3b10*/  BSYNC B1 ;  /* 0x0000000000017941 */ /* 0x000fea0003800000 */
.L_x_56:
        /* <DEDUP_REMOVED lines=12> */
.L_x_59:
[----:B------:R-:W-:Y:S05]  /*3be0*/  BSYNC B1 ;  /* 0x0000000000017941 */ /* 0x000fea0003800000 */
.L_x_58:
        /* <DEDUP_REMOVED lines=12> */
.L_x_61:
[----:B------:R-:W-:Y:S05]  /*3cb0*/  BSYNC B1 ;  /* 0x0000000000017941 */ /* 0x000fea0003800000 */
.L_x_60:
        /* <DEDUP_REMOVED lines=12> */
.L_x_63:
[----:B------:R-:W-:Y:S05]  /*3d80*/  BSYNC B1 ;  /* 0x0000000000017941 */ /* 0x000fea0003800000 */
.L_x_62:
        /* <DEDUP_REMOVED lines=12> */
.L_x_65:
[----:B------:R-:W-:Y:S05]  /*3e50*/  BSYNC B1 ;  /* 0x0000000000017941 */ /* 0x000fea0003800000 */
.L_x_64:
        /* <DEDUP_REMOVED lines=12> */
.L_x_67:
[----:B------:R-:W-:Y:S05]  /*3f20*/  BSYNC B1 ;  /* 0x0000000000017941 */ /* 0x000fea0003800000 */
.L_x_66:
        /* <DEDUP_REMOVED lines=12> */
.L_x_69:
[----:B------:R-:W-:Y:S05]  /*3ff0*/  BSYNC B1 ;  /* 0x0000000000017941 */ /* 0x000fea0003800000 */
.L_x_68:
        /* <DEDUP_REMOVED lines=12> */
.L_x_71:
[----:B------:R-:W-:Y:S05]  /*40c0*/  BSYNC B1 ;  /* 0x0000000000017941 */ /* 0x000fea0003800000 */
.L_x_70:
        /* <DEDUP_REMOVED lines=12> */
.L_x_73:
[----:B------:R-:W-:Y:S05]  /*4190*/  BSYNC B1 ;  /* 0x0000000000017941 */ /* 0x000fea0003800000 */
.L_x_72:
        /* <DEDUP_REMOVED lines=12> */
.L_x_75:
[----:B------:R-:W-:Y:S05]  /*4260*/  BSYNC B1 ;  /* 0x0000000000017941 */ /* 0x000fea0003800000 */
.L_x_74:
        /* <DEDUP_REMOVED lines=12> */
.L_x_77:
[----:B------:R-:W-:Y:S05]  /*4330*/  BSYNC B1 ;  /* 0x0000000000017941 */ /* 0x000fea0003800000 */
.L_x_76:
        /* <DEDUP_REMOVED lines=12> */
.L_x_79:
[----:B------:R-:W-:Y:S05]  /*4400*/  BSYNC B1 ;  /* 0x0000000000017941 */ /* 0x000fea0003800000 */
.L_x_78:
        /* <DEDUP_REMOVED lines=12> */
.L_x_81:
[----:B------:R-:W-:Y:S05]  /*44d0*/  BSYNC B1 ;  /* 0x0000000000017941 */ /* 0x000fea0003800000 */
.L_x_80:
        /* <DEDUP_REMOVED lines=12> */
.L_x_83:
[----:B------:R-:W-:Y:S05]  /*45a0*/  BSYNC B1 ;  /* 0x0000000000017941 */ /* 0x000fea0003800000 */
.L_x_82:
        /* <DEDUP_REMOVED lines=12> */
.L_x_85:
[----:B------:R-:W-:Y:S05]  /*4670*/  BSYNC B1 ;  /* 0x0000000000017941 */ /* 0x000fea0003800000 */
.L_x_84:
        /* <DEDUP_REMOVED lines=12> */
.L_x_87:
[----:B------:R-:W-:Y:S05]  /*4740*/  BSYNC B1 ;  /* 0x0000000000017941 */ /* 0x000fea0003800000 */
.L_x_86:
        /* <DEDUP_REMOVED lines=12> */
.L_x_89:
[----:B------:R-:W-:Y:S05]  /*4810*/  BSYNC B1 ;  /* 0x0000000000017941 */ /* 0x000fea0003800000 */
.L_x_88:
        /* <DEDUP_REMOVED lines=12> */
.L_x_91:
[----:B------:R-:W-:Y:S05]  /*48e0*/  BSYNC B1 ;  /* 0x0000000000017941 */ /* 0x000fea0003800000 */
.L_x_90:
        /* <DEDUP_REMOVED lines=12> */
.L_x_93:
[----:B------:R-:W-:Y:S05]  /*49b0*/  BSYNC B1 ;  /* 0x0000000000017941 */ /* 0x000fea0003800000 */
.L_x_92:
        /* <DEDUP_REMOVED lines=12> */
.L_x_95:
[----:B------:R-:W-:Y:S05]  /*4a80*/  BSYNC B1 ;  /* 0x0000000000017941 */ /* 0x000fea0003800000 */
.L_x_94:
        /* <DEDUP_REMOVED lines=12> */
.L_x_97:
[----:B------:R-:W-:Y:S05]  /*4b50*/  BSYNC B1 ;  /* 0x0000000000017941 */ /* 0x000fea0003800000 */
.L_x_96:
        /* <DEDUP_REMOVED lines=12> */
.L_x_99:
[----:B------:R-:W-:Y:S05]  /*4c20*/  BSYNC B1 ;  /* 0x0000000000017941 */ /* 0x000fea0003800000 */
.L_x_98:
        /* <DEDUP_REMOVED lines=12> */
.L_x_101:
[----:B------:R-:W-:Y:S05]  /*4cf0*/  BSYNC B1 ;  /* 0x0000000000017941 */ /* 0x000fea0003800000 */
.L_x_100:
        /* <DEDUP_REMOVED lines=12> */
.L_x_103:
[----:B------:R-:W-:Y:S05]  /*4dc0*/  BSYNC B1 ;  /* 0x0000000000017941 */ /* 0x000fea0003800000 */
.L_x_102:
        /* <DEDUP_REMOVED lines=12> */
.L_x_105:
[----:B------:R-:W-:Y:S05]  /*4e90*/  BSYNC B1 ;  /* 0x0000000000017941 */ /* 0x000fea0003800000 */
.L_x_104:
        /* <DEDUP_REMOVED lines=12> */
.L_x_107:
[----:B------:R-:W-:Y:S05]  /*4f60*/  BSYNC B1 ;  /* 0x0000000000017941 */ /* 0x000fea0003800000 */
.L_x_106:
        /* <DEDUP_REMOVED lines=12> */
.L_x_109:
[----:B------:R-:W-:Y:S05]  /*5030*/  BSYNC B1 ;  /* 0x0000000000017941 */ /* 0x000fea0003800000 */
.L_x_108:
        /* <DEDUP_REMOVED lines=12> */
.L_x_111:
[----:B------:R-:W-:Y:S05]  /*5100*/  BSYNC B1 ;  /* 0x0000000000017941 */ /* 0x000fea0003800000 */
.L_x_110:
        /* <DEDUP_REMOVED lines=12> */
.L_x_113:
[----:B------:R-:W-:Y:S05]  /*51d0*/  BSYNC B1 ;  /* 0x0000000000017941 */ /* 0x000fea0003800000 */
.L_x_112:
        /* <DEDUP_REMOVED lines=12> */
.L_x_115:
[----:B------:R-:W-:Y:S05]  /*52a0*/  BSYNC B1 ;  /* 0x0000000000017941 */ /* 0x000fea0003800000 */
.L_x_114:
        /* <DEDUP_REMOVED lines=12> */
.L_x_117:
[----:B------:R-:W-:Y:S05]  /*5370*/  BSYNC B1 ;  /* 0x0000000000017941 */ /* 0x000fea0003800000 */
.L_x_116:
        /* <DEDUP_REMOVED lines=12> */
.L_x_119:
[----:B------:R-:W-:Y:S05]  /*5440*/  BSYNC B1 ;  /* 0x0000000000017941 */ /* 0x000fea0003800000 */
.L_x_118:
        /* <DEDUP_REMOVED lines=12> */
.L_x_121:
[----:B------:R-:W-:Y:S05]  /*5510*/  BSYNC B1 ;  /* 0x0000000000017941 */ /* 0x000fea0003800000 */
.L_x_120:
        /* <DEDUP_REMOVED lines=12> */
.L_x_123:
[----:B------:R-:W-:Y:S05]  /*55e0*/  BSYNC B1 ;  /* 0x0000000000017941 */ /* 0x000fea0003800000 */
.L_x_122:
        /* <DEDUP_REMOVED lines=12> */
.L_x_125:
[----:B------:R-:W-:Y:S05]  /*56b0*/  BSYNC B1 ;  /* 0x0000000000017941 */ /* 0x000fea0003800000 */
.L_x_124:
        /* <DEDUP_REMOVED lines=12> */
.L_x_127:
[----:B------:R-:W-:Y:S05]  /*5780*/  BSYNC B1 ;  /* 0x0000000000017941 */ /* 0x000fea0003800000 */
.L_x_126:
        /* <DEDUP_REMOVED lines=12> */
.L_x_129:
[----:B------:R-:W-:Y:S05]  /*5850*/  BSYNC B1 ;  /* 0x0000000000017941 */ /* 0x000fea0003800000 */
.L_x_128:
        /* <DEDUP_REMOVED lines=12> */
.L_x_131:
[----:B------:R-:W-:Y:S05]  /*5920*/  BSYNC B1 ;  /* 0x0000000000017941 */ /* 0x000fea0003800000 */
.L_x_130:
        /* <DEDUP_REMOVED lines=12> */
.L_x_133:
[----:B------:R-:W-:Y:S05]  /*59f0*/  BSYNC B1 ;  /* 0x0000000000017941 */ /* 0x000fea0003800000 */
.L_x_132:
        /* <DEDUP_REMOVED lines=12> */
.L_x_135:
[----:B------:R-:W-:Y:S05]  /*5ac0*/  BSYNC B1 ;  /* 0x0000000000017941 */ /* 0x000fea0003800000 */
.L_x_134:
        /* <DEDUP_REMOVED lines=12> */
.L_x_137:
[----:B------:R-:W-:Y:S05]  /*5b90*/  BSYNC B1 ;  /* 0x0000000000017941 */ /* 0x000fea0003800000 */
.L_x_136:
        /* <DEDUP_REMOVED lines=12> */
.L_x_139:
[----:B------:R-:W-:Y:S05]  /*5c60*/  BSYNC B1 ;  /* 0x0000000000017941 */ /* 0x000fea0003800000 */
.L_x_138:
        /* <DEDUP_REMOVED lines=12> */
.L_x_141:
[----:B------:R-:W-:Y:S05]  /*5d30*/  BSYNC B1 ;  /* 0x0000000000017941 */ /* 0x000fea0003800000 */
.L_x_140:
        /* <DEDUP_REMOVED lines=12> */
.L_x_143:
[----:B------:R-:W-:Y:S05]  /*5e00*/  BSYNC B1 ;  /* 0x0000000000017941 */ /* 0x000fea0003800000 */
.L_x_142:
        /* <DEDUP_REMOVED lines=12> */
.L_x_145:
[----:B------:R-:W-:Y:S05]  /*5ed0*/  BSYNC B1 ;  /* 0x0000000000017941 */ /* 0x000fea0003800000 */
.L_x_144:
[----:B-----5:R-:W-:Y:S01]  /*5ee0*/  LOP3.LUT R5, R5, 0xff, RZ, 0xc0, !PT ;  /* 0x000000ff05057812 */ /* 0x020fe200078ec0ff */
[----:B------:R-:W-:Y:S01]  /*5ef0*/  BSSY B1, `(.L_x_146) ;  /* 0x000000b000017945 */ /* 0x000fe20003800000 */
[----:B------:R-:W-:Y:S02]  /*5f00*/  ISETP.LT.OR P4, PT, R29, 0x71, !P0 ;  /* 0x000000711d00780c */ /* 0x000fe40004781670 */
[----:B------:R-:W-:-:S05]  /*5f10*/  F2FP.F16.E5M2.UNPACK_B R5, R5 ;  /* 0x00000005ff05723e */ /* 0x000fca00020004ff */
[----:B------:R-:W-:-:S05]  /*5f20*/  HADD2.F32 R18, -RZ, R5.H0_H0 ;  /* 0x20000005ff127230 */ /* 0x000fca0000004100 */
[----:B------:R-:W-:-:S04]  /*5f30*/  FMUL R5, R18, R9 ;  /* 0x0000000912057220 */ /* 0x000fc80000400000 */
[----:B------:R-:W-:-:S05]  /*5f40*/  FFMA R5, R20, R8, R5 ;  /* 0x0000000814057223 */ /* 0x000fca0000000005 */
[----:B0-----:R-:W-:Y:S02]  /*5f50*/  F2FP.SATFINITE.E5M2.F32.PACK_AB_MERGE_C R23, RZ, R5, RZ ;  /* 0x00000005ff17723e */ /* 0x001fe400048060ff */
[----:B------:R-:W-:-:S03]  /*5f60*/  PRMT R5, RZ, 0x7610, R5 ;  /* 0x00007610ff057816 */ /* 0x000fc60000000005 */
[----:B------:R0:W-:Y:S01]  /*5f70*/  @!P3 STG.E.U8 desc[UR16][R6.64+0x69], R23 ;  /* 0x000069170600b986 */ /* 0x0001e2000c101110 */
[----:B------:R-:W-:Y:S05]  /*5f80*/  @P4 BRA `(.L_x_147) ;  /* 0x0000000000044947 */ /* 0x000fea0003800000 */
[----:B------:R0:W5:Y:S02]  /*5f90*/  LDG.E.U8 R5, desc[UR16][R24.64+0x70] ;  /* 0x0000701018057981 */ /* 0x000164000c1e1100 */
.L_x_147:
[----:B------:R-:W-:Y:S05]  /*5fa0*/  BSYNC B1 ;  /* 0x0000000000017941 */ /* 0x000fea0003800000 */
.L_x_146:
        /* <DEDUP_REMOVED lines=12> */
.L_x_149:
[----:B------:R-:W-:Y:S05]  /*6070*/  BSYNC B1 ;  /* 0x0000000000017941 */ /* 0x000fea0003800000 */
.L_x_148:
        /* <DEDUP_REMOVED lines=12> */
.L_x_151:
[----:B------:R-:W-:Y:S05]  /*6140*/  BSYNC B1 ;  /* 0x0000000000017941 */ /* 0x000fea0003800000 */
.L_x_150:
        /* <DEDUP_REMOVED lines=8> */
[----:B0-----:R-:W-:-:S05]  /*61d0*/  F2FP.SATFINITE.E5M2.F32.PACK_AB_MERGE_C R17, RZ, R18, RZ ;  /* 0x00000012ff11723e */ /* 0x001fca00048060ff */
[----:B------:R0:W-:Y:S01]  /*61e0*/  @!P4 STG.E.U8 desc[UR16][R6.64+0x70], R17 ;  /* 0x000070110600c986 */ /* 0x0001e2000c101110 */
[----:B------:R-:W-:Y:S05]  /*61f0*/  @P3 BRA `(.L_x_153) ;  /* 0x0000000000043947 */ /* 0x000fea0003800000 */
[----:B------:R0:W5:Y:S02]  /*6200*/  LDG.E.U8 R5, desc[UR16][R26.64+0x71] ;  /* 0x000071101a057981 */ /* 0x000164000c1e1100 */
.L_x_153:
[----:B------:R-:W-:Y:S05]  /*6210*/  BSYNC B1 ;  /* 0x0000000000017941 */ /* 0x000fea0003800000 */
.L_x_152:
        /* <DEDUP_REMOVED lines=12> */
.L_x_155:
[----:B------:R-:W-:Y:S05]  /*62e0*/  BSYNC B1 ;  /* 0x0000000000017941 */ /* 0x000fea0003800000 */
.L_x_154:
        /* <DEDUP_REMOVED lines=12> */
.L_x_157:
[----:B------:R-:W-:Y:S05]  /*63b0*/  BSYNC B1 ;  /* 0x0000000000017941 */ /* 0x000fea0003800000 */
.L_x_156:
        /* <DEDUP_REMOVED lines=12> */
.L_x_159:
[----:B------:R-:W-:Y:S05]  /*6480*/  BSYNC B1 ;  /* 0x0000000000017941 */ /* 0x000fea0003800000 */
.L_x_158:
[----:B-----5:R-:W-:Y:S01]  /*6490*/  LOP3.LUT R5, R5, 0xff, RZ, 0xc0, !PT ;  /* 0x000000ff05057812 */ /* 0x020fe200078ec0ff */
[----:B------:R-:W-:Y:S01]  /*64a0*/  BSSY B1, `(.L_x_160) ;  /* 0x000000b000017945 */ /* 0x000fe20003800000 */
[----:B------:R-:W-:Y:S02]  /*64b0*/  ISETP.LT.OR P1, PT, R29, 0x7a, !P1 ;  /* 0x0000007a1d00780c */ /* 0x000fe40004f21670 */
[----:B------:R-:W-:-:S05]  /*64c0*/  F2FP.F16.E5M2.UNPACK_B R5, R5 ;  /* 0x00000005ff05723e */ /* 0x000fca00020004ff */
[----:B01--4-:R-:W-:Y:S01]  /*64d0*/  HADD2.F32 R10, -RZ, R5.H0_H0 ;  /* 0x20000005ff0a7230 */ /* 0x013fe20000004100 */
[----:B------:R-:W-:-:S04]  /*64e0*/  PRMT R5, RZ, 0x7610, R5 ;  /* 0x00007610ff057816 */ /* 0x000fc80000000005 */
[----:B------:R-:W-:-:S04]  /*64f0*/  FMUL R10, R10, R9 ;  /* 0x000000090a0a7220 */ /* 0x000fc80000400000 */
[----:B------:R-:W-:-:S05]  /*6500*/  FFMA R10, R15, R8, R10 ;  /* 0x000000080f0a7223 */ /* 0x000fca000000000a */
[----:B------:R-:W-:-:S05]  /*6510*/  F2FP.SATFINITE.E5M2.F32.PACK_AB_MERGE_C R11, RZ, R10, RZ ;  /* 0x0000000aff0b723e */ /* 0x000fca00048060ff */
[----:B------:R0:W-:Y:S01]  /*6520*/  @!P3 STG.E.U8 desc[UR16][R6.64+0x78], R11 ;  /* 0x0000780b0600b986 */ /* 0x0001e2000c101110 */
[----:B------:R-:W-:Y:S05]  /*6530*/  @P1 BRA `(.L_x_161) ;  /* 0x0000000000041947 */ /* 0x000fea0003800000 */
[----:B------:R1:W5:Y:S02]  /*6540*/  LDG.E.U8 R5, desc[UR16][R26.64+0x79] ;  /* 0x000079101a057981 */ /* 0x000364000c1e1100 */
.L_x_161:
[----:B------:R-:W-:Y:S05]  /*6550*/  BSYNC B1 ;  /* 0x0000000000017941 */ /* 0x000fea0003800000 */
.L_x_160:
[----:B------:R-:W-:Y:S05]  /*6560*/  @P1 BRA `(.L_x_162) ;  /* 0x0000001000281947 */ /* 0x000fea0003800000 */
[----:B-----5:R-:W-:-:S04]  /*6570*/  LOP3.LUT R5, R5, 0xff, RZ, 0xc0, !PT ;  /* 0x000000ff05057812 */ /* 0x020fc800078ec0ff */
[----:B------:R-:W-:-:S05]  /*6580*/  F2FP.F16.E5M2.UNPACK_B R5, R5 ;  /* 0x00000005ff05723e */ /* 0x000fca00020004ff */
[----:B------:R-:W-:-:S05]  /*6590*/  HADD2.F32 R10, -RZ, R5.H0_H0 ;  /* 0x20000005ff0a7230 */ /* 0x000fca0000004100 */
[----:B------:R-:W-:-:S04]  /*65a0*/  FMUL R5, R10, R9 ;  /* 0x000000090a057220 */ /* 0x000fc80000400000 */
[----:B------:R-:W-:-:S05]  /*65b0*/  FFMA R5, R14, R8, R5 ;  /* 0x000000080e057223 */ /* 0x000fca0000000005 */
[----:B------:R-:W-:-:S05]  /*65c0*/  F2FP.SATFINITE.E5M2.F32.PACK_AB_MERGE_C R5, RZ, R5, RZ ;  /* 0x00000005ff05723e */ /* 0x000fca00048060ff */
[----:B------:R4:W-:Y:S01]  /*65d0*/  STG.E.U8 desc[UR16][R6.64+0x79], R5 ;  /* 0x0000790506007986 */ /* 0x0009e2000c101110 */
[----:B------:R-:W-:Y:S05]  /*65e0*/  BRA `(.L_x_162) ;  /* 0x0000001000087947 */ /* 0x000fea0003800000 */
.L_x_33:
[----:B------:R-:W-:Y:S01]  /*65f0*/  ISETP.GE.AND P1, PT, R36, 0x1, PT ;  /* 0x000000012400780c */ /* 0x000fe20003f26270 */
[-C--:B--2---:R-:W-:Y:S01]  /*6600*/  FMUL R141, R141, R8.reuse ;  /* 0x000000088d8d7220 */ /* 0x084fe20000400000 */
[-C--:B------:R-:W-:Y:S01]  /*6610*/  FMUL R136, R136, R8.reuse ;  /* 0x0000000888887220 */ /* 0x080fe20000400000 */
[----:B------:R-:W-:Y:S01]  /*6620*/  ISETP.GE.AND P0, PT, R36, 0x9, PT ;  /* 0x000000092400780c */ /* 0x000fe20003f06270 */
[-C--:B------:R-:W-:Y:S01]  /*6630*/  FMUL R139, R139, R8.reuse ;  /* 0x000000088b8b7220 */ /* 0x080fe20000400000 */
[C---:B------:R-:W-:Y:S01]  /*6640*/  ISETP.LT.OR P4, PT, R29.reuse, 0x1, !P1 ;  /* 0x000000011d00780c */ /* 0x040fe20004f81670 */
[-C--:B------:R-:W-:Y:S01]  /*6650*/  FMUL R134, R134, R8.reuse ;  /* 0x0000000886867220 */ /* 0x080fe20000400000 */
[----:B------:R-:W-:Y:S01]  /*6660*/  ISETP.LT.OR P5, PT, R29, 0x2, !P1 ;  /* 0x000000021d00780c */ /* 0x000fe20004fa1670 */
[-C--:B------:R-:W-:Y:S01]  /*6670*/  FMUL R137, R137, R8.reuse ;  /* 0x0000000889897220 */ /* 0x080fe20000400000 */
[----:B------:R-:W-:Y:S01]  /*6680*/  F2FP.SATFINITE.E5M2.F32.PACK_AB_MERGE_C R141, RZ, R141, RZ ;  /* 0x0000008dff8d723e */ /* 0x000fe200048060ff */
[----:B------:R-:W-:Y:S01]  /*6690*/  FMUL R132, R132, R8 ;  /* 0x0000000884847220 */ /* 0x000fe20000400000 */
[----:B------:R-:W-:Y:S01]  /*66a0*/  F2FP.SATFINITE.E5M2.F32.PACK_AB_MERGE_C R5, RZ, R136, RZ ;  /* 0x00000088ff05723e */ /* 0x000fe200048060ff */
[-C--:B------:R-:W-:Y:S01]  /*66b0*/  FMUL R135, R135, R8.reuse ;  /* 0x0000000887877220 */ /* 0x080fe20000400000 */
[C---:B------:R-:W-:Y:S01]  /*66c0*/  ISETP.LT.OR P3, PT, R29.reuse, 0x1, !P0 ;  /* 0x000000011d00780c */ /* 0x040fe20004761670 */
[-C--:B------:R-:W-:Y:S01]  /*66d0*/  FMUL R130, R130, R8.reuse ;  /* 0x0000000882827220 */ /* 0x080fe20000400000 */
[----:B------:R-:W-:Y:S01]  /*66e0*/  ISETP.LT.OR P6, PT, R29, 0xa, !P1 ;  /* 0x0000000a1d00780c */ /* 0x000fe20004fc1670 */
[-C--:B------:R-:W-:Y:S01]  /*66f0*/  FMUL R133, R133, R8.reuse ;  /* 0x0000000885857220 */ /* 0x080fe20000400000 */
[----:B------:R-:W-:Y:S01]  /*6700*/  F2FP.SATFINITE.E5M2.F32.PACK_AB_MERGE_C R139, RZ, R139, RZ ;  /* 0x0000008bff8b723e */ /* 0x000fe200048060ff */
[----:B------:R-:W-:Y:S01]  /*6710*/  @!P4 STG.E.U8 desc[UR16][R10.64], R141 ;  /* 0x0000008d0a00c986 */ /* 0x000fe2000c101110 */
[C---:B------:R-:W-:Y:S01]  /*6720*/  ISETP.LT.OR P4, PT, R29.reuse, 0x2, !P0 ;  /* 0x000000021d00780c */ /* 0x040fe20004781670 */
[----:B------:R-:W-:Y:S01]  /*6730*/  FMUL R128, R128, R8 ;  /* 0x0000000880807220 */ /* 0x000fe20000400000 */
[----:B------:R-:W-:Y:S01]  /*6740*/  F2FP.SATFINITE.E5M2.F32.PACK_AB_MERGE_C R25, RZ, R134, RZ ;  /* 0x00000086ff19723e */ /* 0x000fe200048060ff */
[----:B------:R0:W-:Y:S01]  /*6750*/  @!P5 STG.E.U8 desc[UR16][R10.64+0x1], R5 ;  /* 0x000001050a00d986 */ /* 0x0001e2000c101110 */
[----:B------:R-:W-:Y:S01]  /*6760*/  ISETP.LT.OR P5, PT, R29, 0x9, !P1 ;  /* 0x000000091d00780c */ /* 0x000fe20004fa1670 */
[-C--:B------:R-:W-:Y:S01]  /*6770*/  FMUL R131, R131, R8.reuse ;  /* 0x0000000883837220 */ /* 0x080fe20000400000 */
[----:B------:R-:W-:Y:S01]  /*6780*/  F2FP.SATFINITE.E5M2.F32.PACK_AB_MERGE_C R137, RZ, R137, RZ ;  /* 0x00000089ff89723e */ /* 0x000fe200048060ff */
[----:B------:R-:W-:Y:S01]  /*6790*/  @!P3 STG.E.U8 desc[UR16][R6.64], R139 ;  /* 0x0000008b0600b986 */ /* 0x000fe2000c101110 */
[----:B------:R-:W-:Y:S01]  /*67a0*/  ISETP.LT.OR P3, PT, R29, 0x9, !P0 ;  /* 0x000000091d00780c */ /* 0x000fe20004761670 */
[-C--:B------:R-:W-:Y:S01]  /*67b0*/  FMUL R126, R126, R8.reuse ;  /* 0x000000087e7e7220 */ /* 0x080fe20000400000 */
[----:B------:R-:W-:Y:S01]  /*67c0*/  F2FP.SATFINITE.E5M2.F32.PACK_AB_MERGE_C R135, RZ, R135, RZ ;  /* 0x00000087ff87723e */ /* 0x000fe200048060ff */
[-C--:B------:R-:W-:Y:S01]  /*67d0*/  FMUL R129, R129, R8.reuse ;  /* 0x0000000881817220 */ /* 0x080fe20000400000 */
[----:B------:R-:W-:Y:S01]  /*67e0*/  F2FP.SATFINITE.E5M2.F32.PACK_AB_MERGE_C R133, RZ, R133, RZ ;  /* 0x00000085ff85723e */ /* 0x000fe200048060ff */
[----:B------:R1:W-:Y:S01]  /*67f0*/  @!P4 STG.E.U8 desc[UR16][R6.64+0x1], R25 ;  /* 0x000001190600c986 */ /* 0x0003e2000c101110 */
[C---:B------:R-:W-:Y:S01]  /*6800*/  ISETP.LT.OR P4, PT, R29.reuse, 0xa, !P0 ;  /* 0x0000000a1d00780c */ /* 0x040fe20004781670 */
[----:B------:R-:W-:Y:S01]  /*6810*/  FMUL R124, R124, R8 ;  /* 0x000000087c7c7220 */ /* 0x000fe20000400000 */
[----:B0-----:R-:W-:Y:S01]  /*6820*/  F2FP.SATFINITE.E5M2.F32.PACK_AB_MERGE_C R5, RZ, R132, RZ ;  /* 0x00000084ff05723e */ /* 0x001fe200048060ff */
[----:B------:R-:W-:Y:S01]  /*6830*/  @!P5 STG.E.U8 desc[UR16][R10.64+0x8], R137 ;  /* 0x000008890a00d986 */ /* 0x000fe2000c101110 */
[----:B------:R-:W-:Y:S01]  /*6840*/  ISETP.LT.OR P5, PT, R29, 0x11, !P1 ;  /* 0x000000111d00780c */ /* 0x000fe20004fa1670 */
[-C--:B------:R-:W-:Y:S01]  /*6850*/  FMUL R127, R127, R8.reuse ;  /* 0x000000087f7f7220 */ /* 0x080fe20000400000 */
[----:B------:R-:W-:Y:S01]  /*6860*/  F2FP.SATFINITE.E5M2.F32.PACK_AB_MERGE_C R131, RZ, R131, RZ ;  /* 0x00000083ff83723e */ /* 0x000fe200048060ff */
[----:B------:R0:W-:Y:S01]  /*6870*/  @!P6 STG.E.U8 desc[UR16][R10.64+0x9], R5 ;  /* 0x000009050a00e986 */ /* 0x0001e2000c101110 */
[----:B------:R-:W-:Y:S01]  /*6880*/  ISETP.LT.OR P6, PT, R29, 0x12, !P1 ;  /* 0x000000121d00780c */ /* 0x000fe20004fc1670 */
[----:B------:R-:W-:Y:S01]  /*6890*/  FMUL R122, R122, R8 ;  /* 0x000000087a7a7220 */ /* 0x000fe20000400000 */
[----:B------:R-:W-:Y:S01]  /*68a0*/  F2FP.SATFINITE.E5M2.F32.PACK_AB_MERGE_C R129, RZ, R129, RZ ;  /* 0x00000081ff81723e */ /* 0x000fe200048060ff */
[----:B------:R-:W-:Y:S01]  /*68b0*/  @!P3 STG.E.U8 desc[UR16][R6.64+0x8], R135 ;  /* 0x000008870600b986 */ /* 0x000fe2000c101110 */
[----:B-1----:R-:W-:Y:S01]  /*68c0*/  F2FP.SATFINITE.E5M2.F32.PACK_AB_MERGE_C R25, RZ, R130, RZ ;  /* 0x00000082ff19723e */ /* 0x002fe200048060ff */
[-C--:B------:R-:W-:Y:S01]  /*68d0*/  FMUL R125, R125, R8.reuse ;  /* 0x000000087d7d7220 */ /* 0x080fe20000400000 */
[C---:B------:R-:W-:Y:S01]  /*68e0*/  ISETP.LT.OR P3, PT, R29.reuse, 0x11, !P0 ;  /* 0x000000111d00780c */ /* 0x040fe20004761670 */
[-C--:B------:R-:W-:Y:S01]  /*68f0*/  FMUL R120, R120, R8.reuse ;  /* 0x0000000878787220 */ /* 0x080fe20000400000 */
[----:B------:R-:W-:Y:S01]  /*6900*/  F2FP.SATFINITE.E5M2.F32.PACK_AB_MERGE_C R127, RZ, R127, RZ ;  /* 0x0000007fff7f723e */ /* 0x000fe200048060ff */
[----:B------:R1:W-:Y:S01]  /*6910*/  @!P4 STG.E.U8 desc[UR16][R6.64+0x9], R25 ;  /* 0x000009190600c986 */ /* 0x0003e2000c101110 */
[----:B------:R-:W-:Y:S01]  /*6920*/  ISETP.LT.OR P4, PT, R29, 0x12, !P0 ;  /* 0x000000121d00780c */ /* 0x000fe20004781670 */
[----:B------:R-:W-:Y:S01]  /*6930*/  FMUL R123, R123, R8 ;  /* 0x000000087b7b7220 */ /* 0x000fe20000400000 */
[----:B0-----:R-:W-:Y:S01]  /*6940*/  F2FP.SATFINITE.E5M2.F32.PACK_AB_MERGE_C R5, RZ, R128, RZ ;  /* 0x00000080ff05723e */ /* 0x001fe200048060ff */
[----:B------:R-:W-:Y:S01]  /*6950*/  @!P5 STG.E.U8 desc[UR16][R10.64+0x10], R133 ;  /* 0x000010850a00d986 */ /* 0x000fe2000c101110 */
[C---:B------:R-:W-:Y:S01]  /*6960*/  ISETP.LT.OR P5, PT, R29.reuse, 0x19, !P1 ;  /* 0x000000191d00780c */ /* 0x040fe20004fa1670 */
[-C--:B------:R-:W-:Y:S01]  /*6970*/  FMUL R118, R118, R8.reuse ;  /* 0x0000000876767220 */ /* 0x080fe20000400000 */
[----:B------:R-:W-:Y:S01]  /*6980*/  F2FP.SATFINITE.E5M2.F32.PACK_AB_MERGE_C R125, RZ, R125, RZ ;  /* 0x0000007dff7d723e */ /* 0x000fe200048060ff */
[----:B------:R0:W-:Y:S01]  /*6990*/  @!P6 STG.E.U8 desc[UR16][R10.64+0x11], R5 ;  /* 0x000011050a00e986 */ /* 0x0001e2000c101110 */
[----:B------:R-:W-:Y:S01]  /*69a0*/  ISETP.LT.OR P6, PT, R29, 0x1a, !P1 ;  /* 0x0000001a1d00780c */ /* 0x000fe20004fc1670 */
[-C--:B------:R-:W-:Y:S01]  /*69b0*/  FMUL R121, R121, R8.reuse ;  /* 0x0000000879797220 */ /* 0x080fe20000400000 */
[----:B------:R-:W-:Y:S01]  /*69c0*/  FMUL R116, R116, R8 ;  /* 0x0000000874747220 */ /* 0x000fe20000400000 */
[----:B-1----:R-:W-:Y:S01]  /*69d0*/  F2FP.SATFINITE.E5M2.F32.PACK_AB_MERGE_C R25, RZ, R126, RZ ;  /* 0x0000007eff19723e */ /* 0x002fe200048060ff */
[----:B------:R-:W-:Y:S01]  /*69e0*/  @!P3 STG.E.U8 desc[UR16][R6.64+0x10], R131 ;  /* 0x000010830600b986 */ /* 0x000fe2000c101110 */
[----:B------:R-:W-:Y:S01]  /*69f0*/  ISETP.LT.OR P3, PT, R29, 0x19, !P0 ;  /* 0x000000191d00780c */ /* 0x000fe20004761670 */
        /* <DEDUP_REMOVED lines=35> */
[----:B------:R-:W-:Y:S01]  /*6c30*/  ISETP.LT.OR P3, PT, R29, 0x29, !P0 ;  /* 0x000000291d00780c */ /* 0x000fe20004761670 */
[-C--:B------:R-:W-:Y:S01]  /*6c40*/  FMUL R109, R109, R8.reuse ;  /* 0x000000086d6d7220 */ /* 0x080fe20000400000 */
[-C--:B------:R-:W-:Y:S01]  /*6c50*/  FMUL R104, R104, R8.reuse ;  /* 0x0000000868687220 */ /* 0x080fe20000400000 */
        /* <DEDUP_REMOVED lines=104> */
[----:B------:R-:W-:-:S02]  /*72e0*/  ISETP.LT.OR P3, PT, R29, 0x59, !P0 ;  /* 0x000000591d00780c */ /* 0x000fc40004761670 */
[----:B------:R-:W-:Y:S01]  /*72f0*/  F2FP.SATFINITE.E5M2.F32.PACK_AB_MERGE_C R19, RZ, R19, RZ ;  /* 0x00000013ff13723e */ /* 0x000fe200048060ff */
[----:B------:R1:W-:Y:S01]  /*7300*/  @!P4 STG.E.U8 desc[UR16][R6.64+0x51], R25 ;  /* 0x000051190600c986 */ /* 0x0003e2000c101110 */
[C---:B------:R-:W-:Y:S02]  /*7310*/  ISETP.LT.OR P4, PT, R29.reuse, 0x5a, !P0 ;  /* 0x0000005a1d00780c */ /* 0x040fe40004781670 */
[----:B0-----:R-:W-:Y:S01]  /*7320*/  F2FP.SATFINITE.E5M2.F32.PACK_AB_MERGE_C R5, RZ, R92, RZ ;  /* 0x0000005cff05723e */ /* 0x001fe200048060ff */
[----:B------:R-:W-:Y:S01]  /*7330*/  @!P5 STG.E.U8 desc[UR16][R10.64+0x58], R97 ;  /* 0x000058610a00d986 */ /* 0x000fe2000c101110 */
[C---:B------:R-:W-:Y:S02]  /*7340*/  ISETP.LT.OR P5, PT, R29.reuse, 0x61, !P1 ;  /* 0x000000611d00780c */ /* 0x040fe40004fa1670 */
[----:B------:R-:W-:Y:S01]  /*7350*/  F2FP.SATFINITE.E5M2.F32.PACK_AB_MERGE_C R13, RZ, R13, RZ ;  /* 0x0000000dff0d723e */ /* 0x000fe200048060ff */
[----:B------:R0:W-:Y:S01]  /*7360*/  @!P6 STG.E.U8 desc[UR16][R10.64+0x59], R5 ;  /* 0x000059050a00e986 */ /* 0x0001e2000c101110 */
[----:B------:R-:W-:-:S02]  /*7370*/  ISETP.LT.OR P6, PT, R29, 0x62, !P1 ;  /* 0x000000621d00780c */ /* 0x000fc40004fc1670 */
[----:B------:R-:W-:Y:S01]  /*7380*/  F2FP.SATFINITE.E5M2.F32.PACK_AB_MERGE_C R15, RZ, R15, RZ ;  /* 0x0000000fff0f723e */ /* 0x000fe200048060ff */
[----:B------:R-:W-:Y:S01]  /*7390*/  @!P3 STG.E.U8 desc[UR16][R6.64+0x58], R95 ;  /* 0x0000585f0600b986 */ /* 0x000fe2000c101110 */
[----:B-1----:R-:W-:Y:S02]  /*73a0*/  F2FP.SATFINITE.E5M2.F32.PACK_AB_MERGE_C R25, RZ, R90, RZ ;  /* 0x0000005aff19723e */ /* 0x002fe400048060ff */
[----:B------:R-:W-:-:S03]  /*73b0*/  ISETP.LT.OR P3, PT, R29, 0x61, !P0 ;  /* 0x000000611d00780c */ /* 0x000fc60004761670 */
[----:B------:R1:W-:Y:S01]  /*73c0*/  @!P4 STG.E.U8 desc[UR16][R6.64+0x59], R25 ;  /* 0x000059190600c986 */ /* 0x0003e2000c101110 */
[C---:B------:R-:W-:Y:S02]  /*73d0*/  ISETP.LT.OR P4, PT, R29.reuse, 0x62, !P0 ;  /* 0x000000621d00780c */ /* 0x040fe40004781670 */
[----:B0-----:R-:W-:Y:S01]  /*73e0*/  F2FP.SATFINITE.E5M2.F32.PACK_AB_MERGE_C R5, RZ, R88, RZ ;  /* 0x00000058ff05723e */ /* 0x001fe200048060ff */
[----:B------:R-:W-:Y:S01]  /*73f0*/  @!P5 STG.E.U8 desc[UR16][R10.64+0x60], R93 ;  /* 0x0000605d0a00d986 */ /* 0x000fe2000c101110 */
[----:B------:R-:W-:-:S03]  /*7400*/  ISETP.LT.OR P5, PT, R29, 0x69, !P1 ;  /* 0x000000691d00780c */ /* 0x000fc60004fa1670 */
[----:B------:R0:W-:Y:S01]  /*7410*/  @!P6 STG.E.U8 desc[UR16][R10.64+0x61], R5 ;  /* 0x000061050a00e986 */ /* 0x0001e2000c101110 */
[C---:B------:R-:W-:Y:S02]  /*7420*/  ISETP.LT.OR P6, PT, R29.reuse, 0x6a, !P1 ;  /* 0x0000006a1d00780c */ /* 0x040fe40004fc1670 */
[----:B-1----:R-:W-:Y:S01]  /*7430*/  F2FP.SATFINITE.E5M2.F32.PACK_AB_MERGE_C R25, RZ, R22, RZ ;  /* 0x00000016ff19723e */ /* 0x002fe200048060ff */
[----:B------:R-:W-:Y:S01]  /*7440*/  @!P3 STG.E.U8 desc[UR16][R6.64+0x60], R91 ;  /* 0x0000605b0600b986 */ /* 0x000fe2000c101110 */
        /* <DEDUP_REMOVED lines=11> */
[----:B------:R-:W-:Y:S01]  /*7500*/  @!P4 STG.E.U8 desc[UR16][R6.64+0x69], R25 ;  /* 0x000069190600c986 */ /* 0x000fe2000c101110 */
[C---:B------:R-:W-:Y:S02]  /*7510*/  ISETP.LT.OR P4, PT, R29.reuse, 0x79, !P1 ;  /* 0x000000791d00780c */ /* 0x040fe40004f81670 */
[C---:B------:R-:W-:Y:S01]  /*7520*/  ISETP.LT.OR P1, PT, R29.reuse, 0x7a, !P1 ;  /* 0x0000007a1d00780c */ /* 0x040fe20004f21670 */
[----:B------:R1:W-:Y:S01]  /*7530*/  @!P5 STG.E.U8 desc[UR16][R10.64+0x70], R21 ;  /* 0x000070150a00d986 */ /* 0x0003e2000c101110 */
[C---:B------:R-:W-:Y:S02]  /*7540*/  ISETP.LT.OR P5, PT, R29.reuse, 0x72, !P0 ;  /* 0x000000721d00780c */ /* 0x040fe400047a1670 */
[----:B0-----:R-:W-:Y:S01]  /*7550*/  F2FP.SATFINITE.E5M2.F32.PACK_AB_MERGE_C R5, RZ, R16, RZ ;  /* 0x00000010ff05723e */ /* 0x001fe200048060ff */
[----:B------:R0:W-:Y:S01]  /*7560*/  @!P6 STG.E.U8 desc[UR16][R10.64+0x71], R17 ;  /* 0x000071110a00e986 */ /* 0x0001e2000c101110 */
[C---:B------:R-:W-:Y:S02]  /*7570*/  ISETP.LT.OR P6, PT, R29.reuse, 0x79, !P0 ;  /* 0x000000791d00780c */ /* 0x040fe400047c1670 */
[----:B------:R-:W-:Y:S01]  /*7580*/  ISETP.LT.OR P0, PT, R29, 0x7a, !P0 ;  /* 0x0000007a1d00780c */ /* 0x000fe20004701670 */
[----:B------:R2:W-:Y:S01]  /*7590*/  @!P3 STG.E.U8 desc[UR16][R6.64+0x70], R19 ;  /* 0x000070130600b986 */ /* 0x0005e2000c101110 */
[----:B-1----:R-:W-:-:S05]  /*75a0*/  F2FP.SATFINITE.E5M2.F32.PACK_AB_MERGE_C R21, RZ, R14, RZ ;  /* 0x0000000eff15723e */ /* 0x002fca00048060ff */
[----:B------:R2:W-:Y:S01]  /*75b0*/  @!P5 STG.E.U8 desc[UR16][R6.64+0x71], R5 ;  /* 0x000071050600d986 */ /* 0x0005e2000c101110 */
[----:B0-----:R-:W-:-:S03]  /*75c0*/  F2FP.SATFINITE.E5M2.F32.PACK_AB_MERGE_C R17, RZ, R12, RZ ;  /* 0x0000000cff11723e */ /* 0x001fc600048060ff */
[----:B------:R2:W-:Y:S04]  /*75d0*/  @!P4 STG.E.U8 desc[UR16][R10.64+0x78], R13 ;  /* 0x0000780d0a00c986 */ /* 0x0005e8000c101110 */
[----:B------:R2:W-:Y:S04]  /*75e0*/  @!P1 STG.E.U8 desc[UR16][R10.64+0x79], R17 ;  /* 0x000079110a009986 */ /* 0x0005e8000c101110 */
[----:B------:R2:W-:Y:S04]  /*75f0*/  @!P6 STG.E.U8 desc[UR16][R6.64+0x78], R15 ;  /* 0x0000780f0600e986 */ /* 0x0005e8000c101110 */
[----:B------:R2:W-:Y:S02]  /*7600*/  @!P0 STG.E.U8 desc[UR16][R6.64+0x79], R21 ;  /* 0x0000791506008986 */ /* 0x0005e4000c101110 */
.L_x_162:
[----:B------:R-:W-:Y:S05]  /*7610*/  BSYNC B0 ;  /* 0x0000000000007941 */ /* 0x000fea0003800000 */
.L_x_32:
[----:B------:R-:W-:Y:S01]  /*7620*/  ULDC UR6, c[0x0][0xc] ;  /* 0x0000030000067ab9 */ /* 0x000fe20000000800 */
[----:B------:R-:W-:Y:S01]  /*7630*/  ULDC UR7, c[0x0][0x10] ;  /* 0x0000040000077ab9 */ /* 0x000fe20000000800 */
[----:B--2-45:R-:W2:Y:S01]  /*7640*/  LDC R5, c[0x0][0x14] ;  /* 0x00000500ff057b82 */ /* 0x034ea20000000800 */
[----:B------:R-:W-:Y:S01]  /*7650*/  UIMAD.WIDE.U32 UR6, UR6, UR7, URZ ;  /* 0x00000007060672a5 */ /* 0x000fe2000f8e003f */
[----:B0-----:R-:W-:Y:S01]  /*7660*/  PRMT R6, RZ, 0x7610, R6 ;  /* 0x00007610ff067816 */ /* 0x001fe20000000006 */
[----:B------:R-:W-:-:S04]  /*7670*/  IMAD.MOV.U32 R7, RZ, RZ, -0x1 ;  /* 0xffffffffff077424 */ /* 0x000fc800078e00ff */
[----:B--2---:R-:W-:-:S04]  /*7680*/  IMAD.WIDE.U32 R2, R5, UR6, R2 ;  /* 0x0000000605027c25 */ /* 0x004fc8000f8e0002 */
[----:B------:R-:W-:Y:S01]  /*7690*/  IMAD R5, R5, UR7, RZ ;  /* 0x0000000705057c24 */ /* 0x000fe2000f8e02ff */
[----:B------:R-:W-:Y:S02]  /*76a0*/  ULDC.64 UR6, c[0x0][0x650] ;  /* 0x0001940000067ab9 */ /* 0x000fe40000000a00 */
[----:B------:R-:W-:Y:S01]  /*76b0*/  ISETP.GE.U32.AND P0, PT, R2, UR6, PT ;  /* 0x0000000602007c0c */ /* 0x000fe2000bf06070 */
[----:B------:R-:W-:Y:S02]  /*76c0*/  IMAD.IADD R3, R3, 0x1, R5 ;  /* 0x0000000103037824 */ /* 0x000fe400078e0205 */
[----:B------:R-:W-:-:S03]  /*76d0*/  IMAD.MOV.U32 R5, RZ, RZ, -0x1 ;  /* 0xffffffffff057424 */ /* 0x000fc600078e00ff */
[----:B------:R-:W-:-:S13]  /*76e0*/  ISETP.GE.U32.AND.EX P0, PT, R3, UR7, PT, P0 ;  /* 0x0000000703007c0c */ /* 0x000fda000bf06100 */
[----:B------:R-:W-:Y:S05]  /*76f0*/  @P0 BRA `(.L_x_163) ;  /* 0x0000000400600947 */ /* 0x000fea0003800000 */
[----:B------:R-:W0:Y:S01]  /*7700*/  S2R R20, SR_CTAID.X ;  /* 0x0000000000147919 */ /* 0x000e220000002500 */
[----:B------:R-:W2:Y:S01]  /*7710*/  LDC.64 R14, c[0x0][0x628] ;  /* 0x00018a00ff0e7b82 */ /* 0x000ea20000000a00 */
[----:B------:R-:W-:Y:S01]  /*7720*/  ULDC UR6, c[0x0][0x150] ;  /* 0x0000540000067ab9 */ /* 0x000fe20000000800 */
[----:B------:R-:W-:Y:S01]  /*7730*/  IMAD.MOV.U32 R12, RZ, RZ, R2 ;  /* 0x000000ffff0c7224 */ /* 0x000fe200078e0002 */
[----:B------:R-:W4:Y:S01]  /*7740*/  S2R R22, SR_CTAID.Y ;  /* 0x0000000000167919 */ /* 0x000f220000002600 */
[----:B------:R-:W-:-:S04]  /*7750*/  IMAD.MOV.U32 R13, RZ, RZ, R3 ;  /* 0x000000ffff0d7224 */ /* 0x000fc800078e0003 */
[----:B------:R-:W1:Y:S08]  /*7760*/  LDC R23, c[0x0][0x144] ;  /* 0x00005100ff177b82 */ /* 0x000e700000000800 */
[----:B------:R-:W1:Y:S08]  /*7770*/  LDC R16, c[0x0][0x630] ;  /* 0x00018c00ff107b82 */ /* 0x000e700000000800 */
[----:B------:R-:W1:Y:S01]  /*7780*/  LDC.64 R18, c[0x0][0x620] ;  /* 0x00018800ff127b82 */ /* 0x000e620000000a00 */
[----:B--2---:R-:W-:-:S04]  /*7790*/  ISETP.NE.U32.AND P0, PT, R14, RZ, PT ;  /* 0x000000ff0e00720c */ /* 0x004fc80003f05070 */
[----:B------:R-:W-:Y:S02]  /*77a0*/  ISETP.NE.AND.EX P0, PT, R15, RZ, PT, P0 ;  /* 0x000000ff0f00720c */ /* 0x000fe40003f05300 */
[----:B0-----:R-:W-:-:S05]  /*77b0*/  I2FP.F32.U32 R5, R20 ;  /* 0x0000001400057245 */ /* 0x001fca0000201000 */
[----:B------:R-:W-:-:S04]  /*77c0*/  FMUL R5, R5, UR6 ;  /* 0x0000000605057c20 */ /* 0x000fc80008400000 */
[----:B------:R0:W2:Y:S02]  /*77d0*/  F2I.U32.TRUNC.NTZ R21, R5 ;  /* 0x0000000500157305 */ /* 0x0000a4000020f000 */
[----:B----4-:R-:W-:Y:S05]  /*77e0*/  @!P0 BRA `(.L_x_164) ;  /* 0x0000000000288947 */ /* 0x010fea0003800000 */
[----:B0-----:R-:W0:Y:S02]  /*77f0*/  LDC R5, c[0x0][0x634] ;  /* 0x00018d00ff057b82 */ /* 0x001e240000000800 */
        /* <DEDUP_REMOVED lines=9> */
.L_x_164:
[-CC-:B-1----:R-:W-:Y:S01]  /*7890*/  SHF.R.U64 R17, R12, R16.reuse, R13.reuse ;  /* 0x000000100c117219 */ /* 0x182fe2000000120d */
[----:B------:R-:W1:Y:S01]  /*78a0*/  LDC.64 R28, c[0x0][0x640] ;  /* 0x00019000ff1c7b82 */ /* 0x000e620000000a00 */
[----:B0-----:R-:W-:Y:S01]  /*78b0*/  SHF.R.U32.HI R5, RZ, R16, R13 ;  /* 0x00000010ff057219 */ /* 0x001fe2000001160d */
[----:B--2---:R-:W-:Y:S01]  /*78c0*/  IMAD.MOV R21, RZ, RZ, -R21 ;  /* 0x000000ffff157224 */ /* 0x004fe200078e0a15 */
[----:B------:R-:W-:Y:S01]  /*78d0*/  IADD3 R11, P0, RZ, -R17, RZ ;  /* 0x80000011ff0b7210 */ /* 0x000fe20007f1e0ff */
[----:B------:R-:W-:Y:S02]  /*78e0*/  ULDC UR6, c[0x0][0x154] ;  /* 0x0000550000067ab9 */ /* 0x000fe40000000800 */
[----:B------:R-:W-:Y:S02]  /*78f0*/  IMAD R23, R23, R21, R20 ;  /* 0x0000001517177224 */ /* 0x000fe400078e0214 */
[----:B------:R-:W0:Y:S01]  /*7900*/  LDC R12, c[0x0][0x618] ;  /* 0x00018600ff0c7b82 */ /* 0x000e220000000800 */
[----:B------:R-:W-:-:S02]  /*7910*/  IMAD.X R5, RZ, RZ, ~R5, P0 ;  /* 0x000000ffff057224 */ /* 0x000fc400000e0e05 */
[----:B------:R-:W-:-:S04]  /*7920*/  IMAD.WIDE.U32 R6, R11, R18, R2 ;  /* 0x000000120b067225 */ /* 0x000fc800078e0002 */
[----:B------:R-:W-:Y:S01]  /*7930*/  IMAD R10, R5, R18, RZ ;  /* 0x00000012050a7224 */ /* 0x000fe200078e02ff */
[----:B------:R-:W2:Y:S03]  /*7940*/  LDC R24, c[0x0][0x608] ;  /* 0x00018200ff187b82 */ /* 0x000ea60000000800 */
[----:B------:R-:W-:Y:S02]  /*7950*/  IMAD R5, R11, R19, R10 ;  /* 0x000000130b057224 */ /* 0x000fe400078e020a */
[----:B------:R-:W-:Y:S02]  /*7960*/  IMAD.MOV.U32 R11, RZ, RZ, 0x1 ;  /* 0x00000001ff0b7424 */ /* 0x000fe400078e00ff */
[----:B------:R-:W-:Y:S01]  /*7970*/  IMAD.IADD R5, R7, 0x1, R5 ;  /* 0x0000000107057824 */ /* 0x000fe200078e0205 */
[----:B---3--:R-:W3:Y:S01]  /*7980*/  LDC R26, c[0x0][0x658] ;  /* 0x00019600ff1a7b82 */ /* 0x008ee20000000800 */
[----:B------:R-:W-:-:S02]  /*7990*/  I2FP.F32.U32 R7, R22 ;  /* 0x0000001600077245 */ /* 0x000fc40000201000 */
[----:B-1----:R-:W-:-:S03]  /*79a0*/  ISETP.NE.U32.AND P0, PT, R28, RZ, PT ;  /* 0x000000ff1c00720c */ /* 0x002fc60003f05070 */
[----:B------:R-:W-:Y:S01]  /*79b0*/  FMUL R10, R7, UR6 ;  /* 0x00000006070a7c20 */ /* 0x000fe20008400000 */
[----:B------:R-:W-:Y:S01]  /*79c0*/  ISETP.NE.AND.EX P0, PT, R29, RZ, PT, P0 ;  /* 0x000000ff1d00720c */ /* 0x000fe20003f05300 */
[----:B------:R-:W1:Y:S01]  /*79d0*/  LDC R21, c[0x0][0x148] ;  /* 0x00005200ff157b82 */ /* 0x000e620000000800 */
[-CC-:B0-----:R-:W-:Y:S01]  /*79e0*/  SHF.R.U64 R16, R6, R12.reuse, R5.reuse ;  /* 0x0000000c06107219 */ /* 0x181fe20000001205 */
[----:B------:R0:W4:Y:S01]  /*79f0*/  F2I.U32.TRUNC.NTZ R18, R10 ;  /* 0x0000000a00127305 */ /* 0x000122000020f000 */
[----:B------:R-:W-:Y:S01]  /*7a00*/  SHF.R.U32.HI R5, RZ, R12, R5 ;  /* 0x0000000cff057219 */ /* 0x000fe20000011605 */
[----:B------:R-:W-:-:S04]  /*7a10*/  IMAD.MOV.U32 R7, RZ, RZ, -0x1 ;  /* 0xffffffffff077424 */ /* 0x000fc800078e00ff */
[----:B------:R-:W0:Y:S01]  /*7a20*/  LDC R20, c[0x0][0x600] ;  /* 0x00018000ff147b82 */ /* 0x000e220000000800 */
[-CC-:B--2---:R-:W-:Y:S02]  /*7a30*/  SHF.R.U64 R14, R16, R24.reuse, R5.reuse ;  /* 0x00000018100e7219 */ /* 0x184fe40000001205 */
[----:B------:R-:W-:-:S05]  /*7a40*/  SHF.R.U32.HI R5, RZ, R24, R5 ;  /* 0x00000018ff057219 */ /* 0x000fca0000011605 */
[----:B------:R-:W2:Y:S01]  /*7a50*/  LDC R27, c[0x0][0x648] ;  /* 0x00019200ff1b7b82 */ /* 0x000ea20000000800 */
[-C--:B---3--:R-:W-:Y:S02]  /*7a60*/  SHF.L.U32 R6, R7, R26.reuse, RZ ;  /* 0x0000001a07067219 */ /* 0x088fe400000006ff */
[-CC-:B------:R-:W-:Y:S02]  /*7a70*/  SHF.R.U64 R19, R14, R26.reuse, R5.reuse ;  /* 0x0000001a0e137219 */ /* 0x180fe40000001205 */
[----:B------:R-:W-:Y:S02]  /*7a80*/  SHF.R.U32.HI R7, RZ, R26, R5 ;  /* 0x0000001aff077219 */ /* 0x000fe40000011605 */
[----:B------:R-:W-:Y:S01]  /*7a90*/  LOP3.LUT R25, RZ, R6, RZ, 0x33, !PT ;  /* 0x00000006ff197212 */ /* 0x000fe200078e33ff */
[----:B------:R-:W3:Y:S01]  /*7aa0*/  LDC R30, c[0x0][0x638] ;  /* 0x00018e00ff1e7b82 */ /* 0x000ee20000000800 */
[----:B------:R-:W-:Y:S01]  /*7ab0*/  SHF.L.U32 R26, R11, R26, RZ ;  /* 0x0000001a0b1a7219 */ /* 0x000fe200000006ff */
[----:B------:R-:W-:-:S06]  /*7ac0*/  IMAD.MOV.U32 R6, RZ, RZ, R19 ;  /* 0x000000ffff067224 */ /* 0x000fcc00078e0013 */
[----:B------:R-:W0:Y:S01]  /*7ad0*/  LDC R31, c[0x0][0x610] ;  /* 0x00018400ff1f7b82 */ /* 0x000e220000000800 */
[----:B----4-:R-:W-:Y:S05]  /*7ae0*/  @!P0 BRA `(.L_x_165) ;  /* 0x0000000000288947 */ /* 0x010fea0003800000 */
[----:B------:R-:W4:Y:S02]  /*7af0*/  LDC R6, c[0x0][0x64c] ;  /* 0x00019300ff067b82 */ /* 0x000f240000000800 */
[----:B----4-:R-:W-:-:S05]  /*7b00*/  IADD3 R5, P0, R19, R6, RZ ;  /* 0x0000000613057210 */ /* 0x010fca0007f1e0ff */
[----:B------:R-:W-:-:S04]  /*7b10*/  IMAD.X R15, RZ, RZ, R7, P0 ;  /* 0x000000ffff0f7224 */ /* 0x000fc800000e0607 */
[----:B------:R-:W-:-:S04]  /*7b20*/  IMAD.WIDE.U32 R6, R15, R28, RZ ;  /* 0x0000001c0f067225 */ /* 0x000fc800078e00ff */
[----:B0-----:R-:W-:-:S04]  /*7b30*/  IMAD.WIDE.U32 R10, P0, R5, R29, R6 ;  /* 0x0000001d050a7225 */ /* 0x001fc80007800006 */
[----:B------:R-:W-:-:S04]  /*7b40*/  IMAD.WIDE.U32 R6, R5, R28, RZ ;  /* 0x0000001c05067225 */ /* 0x000fc800078e00ff */
[----:B------:R-:W-:Y:S01]  /*7b50*/  IMAD.X R13, RZ, RZ, RZ, P0 ;  /* 0x000000ffff0d7224 */ /* 0x000fe200000e06ff */
[----:B------:R-:W-:Y:S01]  /*7b60*/  IADD3 RZ, P0, R7, R10, RZ ;  /* 0x0000000a07ff7210 */ /* 0x000fe20007f1e0ff */
[----:B------:R-:W-:-:S04]  /*7b70*/  IMAD.MOV.U32 R12, RZ, RZ, R11 ;  /* 0x000000ffff0c7224 */ /* 0x000fc800078e000b */
[----:B------:R-:W-:-:S08]  /*7b80*/  IMAD.WIDE.U32.X R6, R15, R29, R12, P0 ;  /* 0x0000001d0f067225 */ /* 0x000fd000000e040c */
.L_x_165:
[----:B--2---:R-:W-:Y:S01]  /*7b90*/  SHF.R.U64 R5, R6, R27, R7 ;  /* 0x0000001b06057219 */ /* 0x004fe20000001207 */
[----:B0-----:R-:W-:Y:S01]  /*7ba0*/  VIADD R7, R20, 0xffffffff ;  /* 0xffffffff14077836 */ /* 0x001fe20000000000 */
[----:B------:R-:W-:Y:S01]  /*7bb0*/  LOP3.LUT R28, R14, R25, RZ, 0xc0, !PT ;  /* 0x000000190e1c7212 */ /* 0x000fe200078ec0ff */
[----:B------:R-:W-:Y:S02]  /*7bc0*/  IMAD.MOV R18, RZ, RZ, -R18 ;  /* 0x000000ffff127224 */ /* 0x000fe400078e0a12 */
[----:B------:R-:W-:Y:S01]  /*7bd0*/  IMAD.MOV R6, RZ, RZ, -R5 ;  /* 0x000000ffff067224 */ /* 0x000fe200078e0a05 */
[----:B------:R-:W-:Y:S01]  /*7be0*/  LOP3.LUT R16, R16, R7, RZ, 0xc0, !PT ;  /* 0x0000000710107212 */ /* 0x000fe200078ec0ff */
[----:B------:R-:W-:Y:S02]  /*7bf0*/  IMAD R28, R26, R5, R28 ;  /* 0x000000051a1c7224 */ /* 0x000fe400078e021c */
[----:B-1----:R-:W-:Y:S02]  /*7c00*/  @P2 IMAD R23, R21, R18, R22 ;  /* 0x0000001215172224 */ /* 0x002fe400078e0216 */
[----:B---3--:R-:W-:-:S02]  /*7c10*/  IMAD R5, R6, R30, R19 ;  /* 0x0000001e06057224 */ /* 0x008fc400078e0213 */
[----:B------:R-:W-:Y:S02]  /*7c20*/  IMAD R28, R28, R31, R23 ;  /* 0x0000001f1c1c7224 */ /* 0x000fe400078e0217 */
[----:B------:R-:W-:Y:S02]  /*7c30*/  IMAD R5, R5, R20, R16 ;  /* 0x0000001405057224 */ /* 0x000fe400078e0210 */
[----:B------:R-:W-:-:S03]  /*7c40*/  IMAD.MOV.U32 R6, RZ, RZ, 0x1 ;  /* 0x00000001ff067424 */ /* 0x000fc600078e00ff */
[----:B------:R-:W-:Y:S02]  /*7c50*/  SEL R7, R5, R28, !P2 ;  /* 0x0000001c05077207 */ /* 0x000fe40005000000 */
[----:B------:R-:W-:Y:S01]  /*7c60*/  SEL R28, R28, R5, !P2 ;  /* 0x000000051c1c7207 */ /* 0x000fe20005000000 */
[----:B------:R-:W-:-:S07]  /*7c70*/  IMAD.MOV.U32 R5, RZ, RZ, R17 ;  /* 0x000000ffff057224 */ /* 0x000fce00078e0011 */
.L_x_163:
[----:B------:R-:W-:Y:S01]  /*7c80*/  LOP3.LUT P0, RZ, R6, 0xff, RZ, 0xc0, !PT ;  /* 0x000000ff06ff7812 */ /* 0x000fe2000780c0ff */
[----:B------:R-:W-:-:S12]  /*7c90*/  IMAD.MOV.U32 R6, RZ, RZ, R28 ;  /* 0x000000ffff067224 */ /* 0x000fd800078e001c */
[----:B------:R-:W-:Y:S05]  /*7ca0*/  @P0 BRA `(.L_x_166) ;  /* 0xffffff9000f80947 */ /* 0x000fea000383ffff */
[----:B------:R-:W-:Y:S05]  /*7cb0*/  EXIT ;  /* 0x000000000000794d */ /* 0x000fea0003800000 */
.L_x_4:
[----:B0-----:R-:W-:Y:S01]  /*7cc0*/  ULDC.64 UR4, c[0x0][0x650] ;  /* 0x0001940000047ab9 */ /* 0x001fe20000000a00 */
        /* <DEDUP_REMOVED lines=25> */
.L_x_168:
[--C-:B------:R-:W-:Y:S01]  /*7e60*/  SHF.R.U64 R16, R14, R18, R15.reuse ;  /* 0x000000120e107219 */ /* 0x100fe2000000120f */
[----:B------:R-:W0:Y:S01]  /*7e70*/  LDC R22, c[0x0][0x618] ;  /* 0x00018600ff167b82 */ /* 0x000e220000000800 */
[----:B------:R-:W-:Y:S01]  /*7e80*/  I2FP.F32.U32 R7, R8 ;  /* 0x0000000800077245 */ /* 0x000fe20000201000 */
[----:B------:R-:W-:Y:S01]  /*7e90*/  ULDC UR4, c[0x0][0x150] ;  /* 0x0000540000047ab9 */ /* 0x000fe20000000800 */
[----:B------:R-:W-:Y:S02]  /*7ea0*/  SHF.R.U32.HI R6, RZ, R18, R15 ;  /* 0x00000012ff067219 */ /* 0x000fe4000001160f */
[----:B------:R-:W-:Y:S01]  /*7eb0*/  IADD3 R9, P0, RZ, -R16, RZ ;  /* 0x80000010ff097210 */ /* 0x000fe20007f1e0ff */
[----:B------:R-:W-:Y:S01]  /*7ec0*/  FMUL R13, R7, UR4 ;  /* 0x00000004070d7c20 */ /* 0x000fe20008400000 */
[----:B------:R-:W-:Y:S01]  /*7ed0*/  ULDC UR4, c[0x0][0x154] ;  /* 0x0000550000047ab9 */ /* 0x000fe20000000800 */
[----:B------:R-:W1:Y:S02]  /*7ee0*/  LDC.64 R24, c[0x0][0x640] ;  /* 0x00019000ff187b82 */ /* 0x000e640000000a00 */
[----:B------:R-:W-:-:S02]  /*7ef0*/  IMAD.X R11, RZ, RZ, ~R6, P0 ;  /* 0x000000ffff0b7224 */ /* 0x000fc400000e0e06 */
[----:B------:R-:W2:Y:S01]  /*7f00*/  F2I.U32.TRUNC.NTZ R13, R13 ;  /* 0x0000000d000d7305 */ /* 0x000ea2000020f000 */
[----:B------:R-:W-:-:S03]  /*7f10*/  IMAD.WIDE.U32 R6, R9, R20, R2 ;  /* 0x0000001409067225 */ /* 0x000fc600078e0002 */
[----:B------:R-:W3:Y:S01]  /*7f20*/  LDC R15, c[0x0][0x144] ;  /* 0x00005100ff0f7b82 */ /* 0x000ee20000000800 */
[----:B------:R-:W-:-:S04]  /*7f30*/  IMAD R12, R11, R20, RZ ;  /* 0x000000140b0c7224 */ /* 0x000fc800078e02ff */
[----:B------:R-:W-:Y:S02]  /*7f40*/  IMAD R9, R9, R21, R12 ;  /* 0x0000001509097224 */ /* 0x000fe400078e020c */
[----:B------:R-:W-:Y:S01]  /*7f50*/  IMAD.MOV.U32 R12, RZ, RZ, -0x1 ;  /* 0xffffffffff0c7424 */ /* 0x000fe200078e00ff */
[----:B------:R-:W4:Y:S01]  /*7f60*/  LDC R18, c[0x0][0x608] ;  /* 0x00018200ff127b82 */ /* 0x000f220000000800 */
[----:B------:R-:W-:Y:S01]  /*7f70*/  IMAD.IADD R7, R7, 0x1, R9 ;  /* 0x0000000107077824 */ /* 0x000fe200078e0209 */
[----:B------:R-:W-:-:S04]  /*7f80*/  I2FP.F32.U32 R9, R10 ;  /* 0x0000000a00097245 */ /* 0x000fc80000201000 */
[-C--:B0-----:R-:W-:Y:S01]  /*7f90*/  SHF.R.U64 R14, R6, R22.reuse, R7 ;  /* 0x00000016060e7219 */ /* 0x081fe20000001207 */
[----:B--2---:R-:W-:Y:S01]  /*7fa0*/  IMAD.MOV R6, RZ, RZ, -R13 ;  /* 0x000000ffff067224 */ /* 0x004fe200078e0a0d */
[----:B------:R-:W0:Y:S01]  /*7fb0*/  LDC R11, c[0x0][0x658] ;  /* 0x00019600ff0b7b82 */ /* 0x000e220000000800 */
[----:B-1----:R-:W-:Y:S01]  /*7fc0*/  ISETP.NE.U32.AND P0, PT, R24, RZ, PT ;  /* 0x000000ff1800720c */ /* 0x002fe20003f05070 */
[----:B------:R-:W-:Y:S01]  /*7fd0*/  FMUL R9, R9, UR4 ;  /* 0x0000000409097c20 */ /* 0x000fe20008400000 */
[----:B------:R-:W-:Y:S02]  /*7fe0*/  SHF.R.U32.HI R7, RZ, R22, R7 ;  /* 0x00000016ff077219 */ /* 0x000fe40000011607 */
[----:B------:R-:W-:-:S03]  /*7ff0*/  ISETP.NE.AND.EX P0, PT, R25, RZ, PT, P0 ;  /* 0x000000ff1900720c */ /* 0x000fc60003f05300 */
[----:B------:R-:W1:Y:S01]  /*8000*/  LDC R21, c[0x0][0x148] ;  /* 0x00005200ff157b82 */ /* 0x000e620000000800 */
[----:B---3--:R-:W-:Y:S02]  /*8010*/  IMAD R22, R15, R6, R8 ;  /* 0x000000060f167224 */ /* 0x008fe400078e0208 */
[----:B------:R-:W-:-:S05]  /*8020*/  IMAD.MOV.U32 R8, RZ, RZ, 0x1 ;  /* 0x00000001ff087424 */ /* 0x000fca00078e00ff */
[----:B------:R-:W2:Y:S01]  /*8030*/  LDC R20, c[0x0][0x600] ;  /* 0x00018000ff147b82 */ /* 0x000ea20000000800 */
[-CC-:B----4-:R-:W-:Y:S02]  /*8040*/  SHF.R.U64 R17, R14, R18.reuse, R7.reuse ;  /* 0x000000120e117219 */ /* 0x190fe40000001207 */
[----:B------:R-:W-:Y:S02]  /*8050*/  SHF.R.U32.HI R6, RZ, R18, R7 ;  /* 0x00000012ff067219 */ /* 0x000fe40000011607 */
[----:B------:R3:W4:Y:S03]  /*8060*/  F2I.U32.TRUNC.NTZ R18, R9 ;  /* 0x0000000900127305 */ /* 0x000726000020f000 */
[----:B------:R-:W1:Y:S01]  /*8070*/  LDC R23, c[0x0][0x648] ;  /* 0x00019200ff177b82 */ /* 0x000e620000000800 */
[-C--:B0-----:R-:W-:Y:S02]  /*8080*/  SHF.R.U64 R19, R17, R11.reuse, R6 ;  /* 0x0000000b11137219 */ /* 0x081fe40000001206 */
[----:B------:R-:W-:-:S02]  /*8090*/  SHF.L.U32 R12, R12, R11, RZ ;  /* 0x0000000b0c0c7219 */ /* 0x000fc400000006ff */
[-C--:B------:R-:W-:Y:S01]  /*80a0*/  SHF.R.U32.HI R7, RZ, R11.reuse, R6 ;  /* 0x0000000bff077219 */ /* 0x080fe20000011606 */
[----:B------:R-:W-:Y:S01]  /*80b0*/  IMAD.MOV.U32 R6, RZ, RZ, R19 ;  /* 0x000000ffff067224 */ /* 0x000fe200078e0013 */
[----:B------:R-:W-:Y:S01]  /*80c0*/  SHF.L.U32 R27, R8, R11, RZ ;  /* 0x0000000b081b7219 */ /* 0x000fe200000006ff */
[----:B------:R-:W0:Y:S01]  /*80d0*/  LDC R26, c[0x0][0x638] ;  /* 0x00018e00ff1a7b82 */ /* 0x000e220000000800 */
[----:B------:R-:W-:-:S07]  /*80e0*/  LOP3.LUT R28, RZ, R12, RZ, 0x33, !PT ;  /* 0x0000000cff1c7212 */ /* 0x000fce00078e33ff */
[----:B------:R-:W0:Y:S01]  /*80f0*/  LDC R29, c[0x0][0x610] ;  /* 0x00018400ff1d7b82 */ /* 0x000e220000000800 */
[----:B---34-:R-:W-:Y:S05]  /*8100*/  @!P0 BRA `(.L_x_169) ;  /* 0x0000000000288947 */ /* 0x018fea0003800000 */
        /* <DEDUP_REMOVED lines=10> */
.L_x_169:
[----:B-1----:R-:W-:Y:S01]  /*81b0*/  SHF.R.U64 R7, R6, R23, R7 ;  /* 0x0000001706077219 */ /* 0x002fe20000001207 */
[----:B--2---:R-:W-:Y:S01]  /*81c0*/  VIADD R9, R20, 0xffffffff ;  /* 0xffffffff14097836 */ /* 0x004fe20000000000 */
[----:B------:R-:W-:Y:S01]  /*81d0*/  LOP3.LUT R6, R17, R28, RZ, 0xc0, !PT ;  /* 0x0000001c11067212 */ /* 0x000fe200078ec0ff */
[----:B------:R-:W-:Y:S02]  /*81e0*/  IMAD.MOV R18, RZ, RZ, -R18 ;  /* 0x000000ffff127224 */ /* 0x000fe400078e0a12 */
[----:B------:R-:W-:Y:S02]  /*81f0*/  IMAD.MOV R8, RZ, RZ, -R7 ;  /* 0x000000ffff087224 */ /* 0x000fe400078e0a07 */
[----:B------:R-:W-:Y:S01]  /*8200*/  IMAD R11, R27, R7, R6 ;  /* 0x000000071b0b7224 */ /* 0x000fe200078e0206 */
[----:B------:R-:W-:Y:S01]  /*8210*/  LOP3.LUT R7, R14, R9, RZ, 0xc0, !PT ;  /* 0x000000090e077212 */ /* 0x000fe200078ec0ff */
[----:B------:R-:W-:Y:S02]  /*8220*/  @P2 IMAD R22, R21, R18, R10 ;  /* 0x0000001215162224 */ /* 0x000fe400078e020a */
[----:B0-----:R-:W-:-:S02]  /*8230*/  IMAD R6, R8, R26, R19 ;  /* 0x0000001a08067224 */ /* 0x001fc400078e0213 */
[----:B------:R-:W-:Y:S02]  /*8240*/  IMAD R11, R11, R29, R22 ;  /* 0x0000001d0b0b7224 */ /* 0x000fe400078e0216 */
[----:B------:R-:W-:Y:S02]  /*8250*/  IMAD R6, R6, R20, R7 ;  /* 0x0000001406067224 */ /* 0x000fe400078e0207 */
[----:B------:R-:W-:-:S03]  /*8260*/  IMAD.MOV.U32 R8, RZ, RZ, 0x1 ;  /* 0x00000001ff087424 */ /* 0x000fc600078e00ff */
[----:B------:R-:W-:Y:S02]  /*8270*/  SEL R14, R6, R11, !P2 ;  /* 0x0000000b060e7207 */ /* 0x000fe40005000000 */
[----:B------:R-:W-:Y:S01]  /*8280*/  SEL R11, R11, R6, !P2 ;  /* 0x000000060b0b7207 */ /* 0x000fe20005000000 */
[----:B------:R-:W-:Y:S01]  /*8290*/  IMAD.MOV.U32 R6, RZ, RZ, R16 ;  /* 0x000000ffff067224 */ /* 0x000fe200078e0010 */
[----:B------:R-:W-:-:S07]  /*82a0*/  PRMT R7, R8, 0x7610, R7 ;  /* 0x0000761008077816 */ /* 0x000fce0000000007 */
.L_x_167:
[----:B------:R-:W-:-:S08]  /*82b0*/  NOP ;  /* 0x0000000000007918 */ /* 0x000fd00000000000 */
[----:B------:R-:W0:-:S00]  /*82c0*/  USETMAXREG.DEALLOC.CTAPOOL 0x28 ;  /* 0x00000028000079c8 */ /* 0x000e0000080e0500 */
[----:B0-----:R-:W-:-:S13]  /*82d0*/  ISETP.NE.AND P0, PT, R5, RZ, PT ;  /* 0x000000ff0500720c */ /* 0x001fda0003f05270 */
[----:B------:R-:W-:Y:S05]  /*82e0*/  @P0 EXIT ;  /* 0x000000000000094d */ /* 0x000fea0003800000 */
[----:B------:R-:W-:Y:S01]  /*82f0*/  LOP3.LUT P0, RZ, R7, 0xff, RZ, 0xc0, !PT ;  /* 0x000000ff07ff7812 */ /* 0x000fe2000780c0ff */
[----:B------:R-:W-:Y:S02]  /*8300*/  IMAD.MOV.U32 R5, RZ, RZ, 0x1 ;  /* 0x00000001ff057424 */ /* 0x000fe400078e00ff */
[----:B------:R-:W-:-:S10]  /*8310*/  IMAD.MOV.U32 R13, RZ, RZ, RZ ;  /* 0x000000ffff0d7224 */ /* 0x000fd400078e00ff */
[----:B------:R-:W-:Y:S05]  /*8320*/  @!P0 BRA `(.L_x_170) ;  /* 0x0000000c002c8947 */ /* 0x000fea0003800000 */
[----:B------:R-:W0:Y:S01]  /*8330*/  LDC R5, c[0x0][0x28c] ;  /* 0x0000a300ff057b82 */ /* 0x000e220000000800 */
[----:B------:R-:W-:Y:S01]  /*8340*/  ULDC UR5, c[0x0][0x600] ;  /* 0x0001800000057ab9 */ /* 0x000fe20000000800 */
[----:B------:R-:W-:Y:S01]  /*8350*/  ULDC UR4, c[0x0][0xc] ;  /* 0x0000030000047ab9 */ /* 0x000fe20000000800 */
[----:B------:R-:W-:Y:S01]  /*8360*/  UIADD3 UR16, UR5, -0x1, URZ ;  /* 0xffffffff05107890 */ /* 0x000fe2000fffe03f */
[C---:B------:R-:W-:Y:S01]  /*8370*/  LOP3.LUT P3, RZ, R0.reuse, 0x7f, RZ, 0xc0, !PT ;  /* 0x0000007f00ff7812 */ /* 0x040fe2000786c0ff */
[----:B------:R-:W-:Y:S01]  /*8380*/  ULDC UR6, c[0x0][0x658] ;  /* 0x0001960000067ab9 */ /* 0x000fe20000000800 */
[----:B------:R-:W-:Y:S01]  /*8390*/  ULDC UR5, c[0x0][0x10] ;  /* 0x0000040000057ab9 */ /* 0x000fe20000000800 */
[----:B------:R-:W-:Y:S01]  /*83a0*/  UMOV UR7, 0xffffffff ;  /* 0xffffffff00077882 */ /* 0x000fe20000000000 */
[----:B------:R-:W-:Y:S01]  /*83b0*/  UMOV UR8, 0x1 ;  /* 0x0000000100087882 */ /* 0x000fe20000000000 */
[----:B------:R-:W-:Y:S01]  /*83c0*/  UIMAD.WIDE.U32 UR4, UR4, UR5, URZ ;  /* 0x00000005040472a5 */ /* 0x000fe2000f8e003f */
[----:B------:R-:W-:Y:S01]  /*83d0*/  LOP3.LUT P0, RZ, R0, 0x1f, RZ, 0xc0, !PT ;  /* 0x0000001f00ff7812 */ /* 0x000fe2000780c0ff */
[----:B------:R-:W-:Y:S01]  /*83e0*/  USHF.L.U32 UR7, UR7, UR6, URZ ;  /* 0x0000000607077299 */ /* 0x000fe2000800063f */
[----:B------:R-:W-:Y:S01]  /*83f0*/  BSSY B0, `(.L_x_170) ;  /* 0x00000be000007945 */ /* 0x000fe20003800000 */
[----:B------:R-:W-:Y:S01]  /*8400*/  USHF.L.U32 UR18, UR8, UR6, URZ ;  /* 0x0000000608127299 */ /* 0x000fe2000800063f */
[----:B------:R-:W-:Y:S01]  /*8410*/  IMAD.MOV.U32 R15, RZ, RZ, 0x1 ;  /* 0x00000001ff0f7424 */ /* 0x000fe200078e00ff */
[----:B------:R-:W-:Y:S01]  /*8420*/  LOP3.LUT R16, R4, 0x2, RZ, 0xfc, !PT ;  /* 0x0000000204107812 */ /* 0x000fe200078efcff */
[----:B------:R-:W-:Y:S01]  /*8430*/  ULDC UR6, c[0x0][0x14] ;  /* 0x0000050000067ab9 */ /* 0x000fe20000000800 */
[----:B------:R-:W-:Y:S01]  /*8440*/  PLOP3.LUT P0, PT, P0, P3, PT, 0x8a, 0x0 ;  /* 0x000000000000781c */ /* 0x000fe20000707172 */
[----:B------:R-:W-:Y:S01]  /*8450*/  UIMAD.WIDE.U32 UR20, UR4, UR6, URZ ;  /* 0x00000006041472a5 */ /* 0x000fe2000f8e003f */
[----:B------:R-:W-:Y:S01]  /*8460*/  IMAD.MOV.U32 R13, RZ, RZ, RZ ;  /* 0x000000ffff0d7224 */ /* 0x000fe200078e00ff */
[----:B------:R-:W-:-:S02]  /*8470*/  UIMAD UR13, UR5, UR6, URZ ;  /* 0x00000006050d72a4 */ /* 0x000fc4000f8e023f */
[----:B------:R-:W-:Y:S01]  /*8480*/  ULOP3.LUT UR17, URZ, UR7, URZ, 0x33, !UPT ;  /* 0x000000073f117292 */ /* 0x000fe2000f8e333f */
[----:B0-----:R-:W-:Y:S01]  /*8490*/  VIADD R5, R5, 0x3f ;  /* 0x0000003f05057836 */ /* 0x001fe20000000000 */
[----:B------:R-:W-:Y:S01]  /*84a0*/  UIADD3 UR13, UR21, UR13, URZ ;  /* 0x0000000d150d7290 */ /* 0x000fe2000fffe03f */
[----:B------:R-:W-:-:S03]  /*84b0*/  ULDC.64 UR22, c[0x0][0x198] ;  /* 0x0000660000167ab9 */ /* 0x000fc60000000a00 */
[----:B------:R-:W-:-:S04]  /*84c0*/  SHF.R.S32.HI R8, RZ, 0x1f, R5 ;  /* 0x0000001fff087819 */ /* 0x000fc80000011405 */
[----:B------:R-:W-:Y:S01]  /*84d0*/  LEA.HI R8, R8, R5, RZ, 0x6 ;  /* 0x0000000508087211 */ /* 0x000fe200078f30ff */
[----:B------:R-:W-:-:S03]  /*84e0*/  IMAD.MOV.U32 R5, RZ, RZ, 0x1 ;  /* 0x00000001ff057424 */ /* 0x000fc600078e00ff */
[----:B------:R-:W-:-:S05]  /*84f0*/  SHF.R.S32.HI R12, RZ, 0x6, R8 ;  /* 0x00000006ff0c7819 */ /* 0x000fca0000011408 */
[----:B------:R-:W-:-:S07]  /*8500*/  VIADD R0, R12, 0x1 ;  /* 0x000000010c007836 */ /* 0x000fce0000000000 */
.L_x_182:
[----:B------:R-:W-:-:S03]  /*8510*/  UMOV UR4, 0xffffffff ;  /* 0xffffffff00047882 */ /* 0x000fc60000000000 */
[----:B------:R-:W-:Y:S05]  /*8520*/  BRA.DIV UR4, `(.L_x_171) ;  /* 0x0000001604047947 */ /* 0x000fea000b800000 */
[----:B------:R-:W-:-:S13]  /*8530*/  ELECT P1, URZ, PT ;  /* 0x00000000003f782f */ /* 0x000fda0003820000 */
.L_x_203:
[----:B------:R-:W0:Y:S01]  /*8540*/  LDC R7, c[0x0][0x28c] ;  /* 0x0000a300ff077b82 */ /* 0x000e220000000800 */
[----:B------:R-:W-:Y:S01]  /*8550*/  BSSY B1, `(.L_x_172) ;  /* 0x0000035000017945 */ /* 0x000fe20003800000 */
[----:B0-----:R-:W-:-:S13]  /*8560*/  ISETP.LT.OR P1, PT, R7, 0x1, !P1 ;  /* 0x000000010700780c */ /* 0x001fda0004f21670 */
[----:B------:R-:W-:Y:S05]  /*8570*/  @P1 BRA `(.L_x_173) ;  /* 0x0000000000c81947 */ /* 0x000fea0003800000 */
[----:B------:R-:W-:Y:S02]  /*8580*/  IMAD.SHL.U32 R14, R14, 0x80, RZ ;  /* 0x000000800e0e7824 */ /* 0x000fe400078e00ff */
[----:B------:R-:W-:Y:S02]  /*8590*/  IMAD.SHL.U32 R17, R11, 0x80, RZ ;  /* 0x000000800b117824 */ /* 0x000fe400078e00ff */
[----:B------:R-:W-:Y:S02]  /*85a0*/  IMAD.MOV.U32 R20, RZ, RZ, RZ ;  /* 0x000000ffff147224 */ /* 0x000fe400078e00ff */
[----:B------:R-:W-:Y:S02]  /*85b0*/  IMAD.MOV.U32 R7, RZ, RZ, R0 ;  /* 0x000000ffff077224 */ /* 0x000fe400078e0000 */
[----:B------:R-:W-:Y:S02]  /*85c0*/  IMAD.MOV.U32 R8, RZ, RZ, R5 ;  /* 0x000000ffff087224 */ /* 0x000fe400078e0005 */
[----:B------:R-:W-:-:S07]  /*85d0*/  IMAD.MOV.U32 R9, RZ, RZ, R13 ;  /* 0x000000ffff097224 */ /* 0x000fce00078e000d */
.L_x_177:
[----:B------:R-:W0:Y:S01]  /*85e0*/  S2R R11, SR_CgaCtaId ;  /* 0x00000000000b7919 */ /* 0x000e220000008800 */
[----:B------:R-:W-:-:S04]  /*85f0*/  MOV R10, 0x400 ;  /* 0x00000400000a7802 */ /* 0x000fc80000000f00 */
[----:B0-----:R-:W-:Y:S02]  /*8600*/  LEA R18, R11, R10, 0x18 ;  /* 0x0000000a0b127211 */ /* 0x001fe400078ec0ff */
[----:B------:R-:W-:Y:S01]  /*8610*/  SHF.L.U32 R10, R8, 0x1f, RZ ;  /* 0x0000001f080a7819 */ /* 0x000fe200000006ff */
[----:B------:R-:W0:Y:S02]  /*8620*/  @!P3 LDC R11, c[0x0][0x500] ;  /* 0x00014000ff0bbb82 */ /* 0x000e240000000800 */
[----:B------:R-:W-:-:S04]  /*8630*/  IMAD R19, R9, 0x8, R18 ;  /* 0x0000000809137824 */ /* 0x000fc800078e0212 */
[----:B------:R-:W1:Y:S02]  /*8640*/  SYNCS.PHASECHK.TRANS64.TRYWAIT P1, [R19+URZ+0x70], R10 ;  /* 0x0000700a130075a7 */ /* 0x000e64000802017f */
[----:B-1----:R-:W-:Y:S05]  /*8650*/  @!P1 BRA `(.L_x_174) ;  /* 0x0000001000d89947 */ /* 0x002fea0003800000 */
.L_x_204:
[----:B-1----:R-:W-:Y:S01]  /*8660*/  PRMT R10, R16, 0x9910, RZ ;  /* 0x00009910100a7816 */ /* 0x002fe200000000ff */
[----:B0-----:R0:W-:Y:S03]  /*8670*/  @!P3 SYNCS.ARRIVE.TRANS64 RZ, [R19+URZ], R11 ;  /* 0x0000000b13ffb9a7 */ /* 0x0011e6000800003f */
[----:B------:R-:W-:-:S13]  /*8680*/  ISETP.NE.AND P1, PT, R10, 0x2, PT ;  /* 0x000000020a00780c */ /* 0x000fda0003f25270 */
[----:B0-----:R-:W-:Y:S05]  /*8690*/  @P1 BRA `(.L_x_175) ;  /* 0x0000000000041947 */ /* 0x001fea0003800000 */
[----:B------:R-:W-:Y:S01]  /*86a0*/  BPT.TRAP 0x1 ;  /* 0x000000040000795c */ /* 0x000fe20000300000 */
.L_x_175:
[----:B------:R-:W-:Y:S05]  /*86b0*/  @P0 BRA `(.L_x_176) ;  /* 0x0000000000040947 */ /* 0x000fea0003800000 */
[----:B------:R-:W-:Y:S01]  /*86c0*/  BPT.TRAP 0x1 ;  /* 0x000000040000795c */ /* 0x000fe20000300000 */
.L_x_176:
[----:B------:R-:W-:Y:S01]  /*86d0*/  IMAD R18, R9, 0x2000, R18 ;  /* 0x0000200009127824 */ /* 0x000fe200078e0212 */
[----:B------:R-:W-:Y:S01]  /*86e0*/  R2UR UR9, R19 ;  /* 0x00000000130972ca */ /* 0x000fe200000e0000 */
[----:B------:R-:W-:Y:S01]  /*86f0*/  VIADD R7, R7, 0xffffffff ;  /* 0xffffffff07077836 */ /* 0x000fe20000000000 */
[----:B------:R-:W-:Y:S01]  /*8700*/  UIADD3 UR4, UP0, UR22, 0xf0, URZ ;  /* 0x000000f016047890 */ /* 0x000fe2000ff1e03f */
[----:B------:R-:W-:Y:S01]  /*8710*/  R2UR UR11, R17 ;  /* 0x00000000110b72ca */ /* 0x000fe200000e0000 */
[----:B------:R-:W-:Y:S01]  /*8720*/  UIADD3 UR24, UP1, UR22, 0x1f0, URZ ;  /* 0x000001f016187890 */ /* 0x000fe2000ff3e03f */
[----:B------:R-:W-:Y:S01]  /*8730*/  R2UR UR8, R18 ;  /* 0x00000000120872ca */ /* 0x000fe200000e0000 */
[----:B------:R-:W-:Y:S01]  /*8740*/  UIADD3.X UR5, URZ, UR23, URZ, UP0, !UPT ;  /* 0x000000173f057290 */ /* 0x000fe200087fe43f */
[----:B------:R-:W-:Y:S01]  /*8750*/  R2UR UR10, R20 ;  /* 0x00000000140a72ca */ /* 0x000fe200000e0000 */
[----:B------:R-:W-:Y:S01]  /*8760*/  VIADD R9, R9, 0x1 ;  /* 0x0000000109097836 */ /* 0x000fe20000000000 */
[----:B------:R-:W-:Y:S01]  /*8770*/  R2UR UR12, R6 ;  /* 0x00000000060c72ca */ /* 0x000fe200000e0000 */
[----:B------:R-:W-:Y:S01]  /*8780*/  UIADD3.X UR25, URZ, UR23, URZ, UP1, !UPT ;  /* 0x000000173f197290 */ /* 0x000fe20008ffe43f */
[----:B------:R-:W-:Y:S01]  /*8790*/  R2UR UR19, R14 ;  /* 0x000000000e1372ca */ /* 0x000fe200000e0000 */
[----:B------:R-:W-:Y:S01]  /*87a0*/  UMOV UR6, 0x0 ;  /* 0x0000000000067882 */ /* 0x000fe20000000000 */
[----:B------:R-:W-:Y:S01]  /*87b0*/  ISETP.GT.AND P4, PT, R7, 0x1, PT ;  /* 0x000000010700780c */ /* 0x000fe20003f84270 */
[----:B------:R-:W-:Y:S01]  /*87c0*/  UMOV UR7, 0x10000000 ;  /* 0x1000000000077882 */ /* 0x000fe20000000000 */
[----:B------:R-:W-:Y:S01]  /*87d0*/  ISETP.NE.AND P1, PT, R9, 0xe, PT ;  /* 0x0000000e0900780c */ /* 0x000fe20003f25270 */
[----:B------:R-:W-:-:S02]  /*87e0*/  VIADD R20, R20, 0x40 ;  /* 0x0000004014147836 */ /* 0x000fc40000000000 */
[----:B------:R-:W-:Y:S01]  /*87f0*/  UIADD3 UR14, UR8, 0x200, URZ ;  /* 0x00000200080e7890 */ /* 0x000fe2000fffe03f */
[----:B------:R-:W-:Y:S01]  /*8800*/  SEL R11, RZ, 0x1, P1 ;  /* 0x00000001ff0b7807 */ /* 0x000fe20000800000 */
[----:B------:R-:W-:Y:S01]  /*8810*/  UIADD3 UR15, UR8, 0x1c200, URZ ;  /* 0x0001c200080f7890 */ /* 0x000fe2000fffe03f */
[----:B------:R-:W-:Y:S02]  /*8820*/  SEL R9, R9, RZ, P1 ;  /* 0x000000ff09097207 */ /* 0x000fe40000800000 */
[----:B------:R-:W-:Y:S02]  /*8830*/  LOP3.LUT R8, R8, R11, RZ, 0x3c, !PT ;  /* 0x0000000b08087212 */ /* 0x000fe400078e3cff */
[----:B------:R-:W-:Y:S02]  /*8840*/  UMOV UR8, UR14 ;  /* 0x0000000e00087c82 */ /* 0x000fe40008000000 */
[----:B------:R0:W-:Y:S02]  /*8850*/  UTMALDG.3D [UR8], [UR4], desc[UR6] ;  /* 0x00000608040075b4 */ /* 0x0001e40008011000 */
[----:B0-----:R-:W-:Y:S01]  /*8860*/  UMOV UR8, UR15 ;  /* 0x0000000f00087c82 */ /* 0x001fe20008000000 */
[----:B------:R-:W-:-:S02]  /*8870*/  UMOV UR11, UR19 ;  /* 0x00000013000b7c82 */ /* 0x000fc40008000000 */
[----:B------:R0:W-:Y:S02]  /*8880*/  UTMALDG.3D [UR8], [UR24], desc[UR6] ;  /* 0x00000608180075b4 */ /* 0x0001e40008011000 */
[----:B0-----:R-:W-:Y:S05]  /*8890*/  @P4 BRA `(.L_x_177) ;  /* 0xfffffffc00504947 */ /* 0x001fea000383ffff */
.L_x_173:
[----:B------:R-:W-:Y:S05]  /*88a0*/  BSYNC B1 ;  /* 0x0000000000017941 */ /* 0x000fea0003800000 */
.L_x_172:
[----:B------:R-:W-:Y:S01]  /*88b0*/  LOP3.LUT P4, RZ, R15, 0xff, RZ, 0xc0, !PT ;  /* 0x000000ff0fff7812 */ /* 0x000fe2000788c0ff */
[----:B------:R-:W-:Y:S01]  /*88c0*/  IMAD.IADD R13, R12, 0x1, R13 ;  /* 0x000000010c0d7824 */ /* 0x000fe200078e020d */
[----:B------:R-:W-:Y:S01]  /*88d0*/  IADD3 R2, P5, R2, UR20, RZ ;  /* 0x0000001402027c10 */ /* 0x000fe2000ffbe0ff */
[----:B------:R-:W-:Y:S01]  /*88e0*/  ULDC.64 UR4, c[0x0][0x650] ;  /* 0x0001940000047ab9 */ /* 0x000fe20000000a00 */
[----:B------:R-:W-:Y:S01]  /*88f0*/  BSSY B1, `(.L_x_178) ;  /* 0x000006b000017945 */ /* 0x000fe20003800000 */
[----:B------:R-:W-:Y:S01]  /*8900*/  IMAD.MOV.U32 R11, RZ, RZ, -0x1 ;  /* 0xffffffffff0b7424 */ /* 0x000fe200078e00ff */
[----:B------:R-:W-:Y:S01]  /*8910*/  ISETP.GT.U32.AND P1, PT, R13, 0xd, PT ;  /* 0x0000000d0d00780c */ /* 0x000fe20003f24070 */
[----:B------:R-:W-:Y:S01]  /*8920*/  IMAD.MOV.U32 R14, RZ, RZ, -0x1 ;  /* 0xffffffffff0e7424 */ /* 0x000fe200078e00ff */
[----:B------:R-:W-:Y:S02]  /*8930*/  SHF.R.U32.HI R6, RZ, 0x1, R13 ;  /* 0x00000001ff067819 */ /* 0x000fe4000001160d */
[----:B------:R-:W-:-:S02]  /*8940*/  ISETP.LT.U32.AND P1, PT, R12, 0xe, P1 ;  /* 0x0000000e0c00780c */ /* 0x000fc40000f21070 */
[----:B------:R-:W-:Y:S01]  /*8950*/  IADD3.X R3, R3, UR13, RZ, P5, !PT ;  /* 0x0000000d03037c10 */ /* 0x000fe2000affe4ff */
[----:B------:R-:W0:Y:S01]  /*8960*/  @P4 S2R R8, SR_CgaCtaId ;  /* 0x0000000000084919 */ /* 0x000e220000008800 */
[----:B------:R-:W-:Y:S02]  /*8970*/  @P4 MOV R7, 0x400 ;  /* 0x0000040000074802 */ /* 0x000fe40000000f00 */
[----:B------:R-:W-:Y:S02]  /*8980*/  PRMT R15, RZ, 0x7610, R15 ;  /* 0x00007610ff0f7816 */ /* 0x000fe4000000000f */
[----:B0-----:R-:W-:Y:S01]  /*8990*/  @P4 LEA R8, R8, R7, 0x18 ;  /* 0x0000000708084211 */ /* 0x001fe200078ec0ff */
[----:B------:R-:W-:Y:S01]  /*89a0*/  IMAD.WIDE.U32 R6, R6, -0x6db6db6d, RZ ;  /* 0x9249249306067825 */ /* 0x000fe200078e00ff */
[----:B------:R-:W-:Y:S02]  /*89b0*/  SEL R6, RZ, 0x1, !P1 ;  /* 0x00000001ff067807 */ /* 0x000fe40004800000 */
[----:B------:R-:W-:Y:S01]  /*89c0*/  ISETP.GE.U32.AND P1, PT, R2, UR4, PT ;  /* 0x0000000402007c0c */ /* 0x000fe2000bf26070 */
[----:B------:R0:W-:Y:S01]  /*89d0*/  @P4 SYNCS.ARRIVE.TRANS64.A1T0 RZ, [R8+URZ+0xf8], RZ ;  /* 0x0000f8ff08ff49a7 */ /* 0x0001e2000810003f */
[----:B------:R-:W-:-:S02]  /*89e0*/  ISETP.GE.U32.AND P4, PT, R12, 0xe, PT ;  /* 0x0000000e0c00780c */ /* 0x000fc40003f86070 */
[----:B------:R-:W-:Y:S02]  /*89f0*/  ISETP.GE.U32.AND.EX P1, PT, R3, UR5, PT, P1 ;  /* 0x0000000503007c0c */ /* 0x000fe4000bf26110 */
[----:B------:R-:W-:Y:S01]  /*8a00*/  LOP3.LUT R5, R5, R6, RZ, 0x3c, !PT ;  /* 0x0000000605057212 */ /* 0x000fe200078e3cff */
[----:B------:R-:W-:Y:S01]  /*8a10*/  IMAD.MOV.U32 R6, RZ, RZ, -0x1 ;  /* 0xffffffffff067424 */ /* 0x000fe200078e00ff */
[--C-:B0-----:R-:W-:Y:S02]  /*8a20*/  SHF.R.U32.HI R8, RZ, 0x2, R7.reuse ;  /* 0x00000002ff087819 */ /* 0x101fe40000011607 */
[----:B------:R-:W-:-:S03]  /*8a30*/  PRMT R7, RZ, 0x7610, R7 ;  /* 0x00007610ff077816 */ /* 0x000fc60000000007 */
[----:B------:R-:W-:Y:S02]  /*8a40*/  IMAD R13, R8, -0xe, R13 ;  /* 0xfffffff2080d7824 */ /* 0x000fe400078e020d */
[----:B------:R-:W-:Y:S02]  /*8a50*/  @P4 LOP3.LUT R5, R5, 0x1, R8, 0x78, !PT ;  /* 0x0000000105054812 */ /* 0x000fe400078e7808 */
[----:B------:R-:W-:Y:S05]  /*8a60*/  @P1 BRA `(.L_x_179) ;  /* 0x00000004004c1947 */ /* 0x000fea0003800000 */
[----:B------:R-:W-:Y:S01]  /*8a70*/  ULDC.64 UR4, c[0x0][0x628] ;  /* 0x00018a0000047ab9 */ /* 0x000fe20000000a00 */
[----:B------:R-:W0:Y:S01]  /*8a80*/  S2R R17, SR_CTAID.X ;  /* 0x0000000000117919 */ /* 0x000e220000002500 */
[----:B------:R-:W-:Y:S01]  /*8a90*/  ISETP.NE.U32.AND P1, PT, RZ, UR4, PT ;  /* 0x00000004ff007c0c */ /* 0x000fe2000bf25070 */
[----:B------:R-:W-:Y:S01]  /*8aa0*/  ULDC UR7, c[0x0][0x630] ;  /* 0x00018c0000077ab9 */ /* 0x000fe20000000800 */
[----:B------:R-:W-:Y:S01]  /*8ab0*/  IMAD.MOV.U32 R6, RZ, RZ, R2 ;  /* 0x000000ffff067224 */ /* 0x000fe200078e0002 */
[----:B------:R-:W1:Y:S01]  /*8ac0*/  S2R R14, SR_CTAID.Y ;  /* 0x00000000000e7919 */ /* 0x000e620000002600 */
[----:B------:R-:W-:Y:S01]  /*8ad0*/  ISETP.NE.AND.EX P1, PT, RZ, UR5, PT, P1 ;  /* 0x00000005ff007c0c */ /* 0x000fe2000bf25310 */
[----:B------:R-:W-:-:S12]  /*8ae0*/  IMAD.MOV.U32 R7, RZ, RZ, R3 ;  /* 0x000000ffff077224 */ /* 0x000fd800078e0003 */
[----:B------:R-:W-:Y:S05]  /*8af0*/  @!P1 BRA `(.L_x_180) ;  /* 0x0000000000289947 */ /* 0x000fea0003800000 */
[----:B------:R-:W-:Y:S02]  /*8b00*/  ULDC UR6, c[0x0][0x634] ;  /* 0x00018d0000067ab9 */ /* 0x000fe40000000800 */
[----:B------:R-:W-:-:S05]  /*8b10*/  IADD3 R11, P1, R2, UR6, RZ ;  /* 0x00000006020b7c10 */ /* 0x000fca000ff3e0ff */
[----:B------:R-:W-:-:S04]  /*8b20*/  IMAD.X R19, RZ, RZ, R3, P1 ;  /* 0x000000ffff137224 */ /* 0x000fc800008e0603 */
[----:B------:R-:W-:-:S04]  /*8b30*/  IMAD.WIDE.U32 R8, R19, UR4, RZ ;  /* 0x0000000413087c25 */ /* 0x000fc8000f8e00ff */
[----:B------:R-:W-:-:S04]  /*8b40*/  IMAD.WIDE.U32 R8, P1, R11, UR5, R8 ;  /* 0x000000050b087c25 */ /* 0x000fc8000f820008 */
[----:B------:R-:W-:-:S04]  /*8b50*/  IMAD.WIDE.U32 R10, R11, UR4, RZ ;  /* 0x000000040b0a7c25 */ /* 0x000fc8000f8e00ff */
[----:B------:R-:W-:Y:S01]  /*8b60*/  IMAD.X R7, RZ, RZ, RZ, P1 ;  /* 0x000000ffff077224 */ /* 0x000fe200008e06ff */
[----:B------:R-:W-:Y:S01]  /*8b70*/  IADD3 RZ, P1, R11, R8, RZ ;  /* 0x000000080bff7210 */ /* 0x000fe20007f3e0ff */
[----:B------:R-:W-:-:S04]  /*8b80*/  IMAD.MOV.U32 R6, RZ, RZ, R9 ;  /* 0x000000ffff067224 */ /* 0x000fc800078e0009 */
[----:B------:R-:W-:-:S08]  /*8b90*/  IMAD.WIDE.U32.X R6, R19, UR5, R6, P1 ;  /* 0x0000000513067c25 */ /* 0x000fd000088e0406 */
.L_x_180:
[--C-:B------:R-:W-:Y:S01]  /*8ba0*/  SHF.R.U64 R10, R6, UR7, R7.reuse ;  /* 0x00000007060a7c19 */ /* 0x100fe20008001207 */
[----:B------:R-:W-:Y:S01]  /*8bb0*/  ULDC.64 UR4, c[0x0][0x620] ;  /* 0x0001880000047ab9 */ /* 0x000fe20000000a00 */
[----:B------:R-:W-:Y:S01]  /*8bc0*/  SHF.R.U32.HI R6, RZ, UR7, R7 ;  /* 0x00000007ff067c19 */ /* 0x000fe20008011607 */
[----:B------:R-:W2:Y:S01]  /*8bd0*/  LDC R22, c[0x0][0x144] ;  /* 0x00005100ff167b82 */ /* 0x000ea20000000800 */
[----:B------:R-:W-:Y:S01]  /*8be0*/  IADD3 R9, P1, RZ, -R10, RZ ;  /* 0x8000000aff097210 */ /* 0x000fe20007f3e0ff */
[----:B------:R-:W-:Y:S01]  /*8bf0*/  ULDC.64 UR8, c[0x0][0x640] ;  /* 0x0001900000087ab9 */ /* 0x000fe20000000a00 */
[----:B0-----:R-:W-:Y:S01]  /*8c00*/  I2FP.F32.U32 R11, R17 ;  /* 0x00000011000b7245 */ /* 0x001fe20000201000 */
[----:B------:R-:W-:Y:S02]  /*8c10*/  ULDC UR6, c[0x0][0x608] ;  /* 0x0001820000067ab9 */ /* 0x000fe40000000800 */
[----:B------:R-:W-:Y:S01]  /*8c20*/  IMAD.X R6, RZ, RZ, ~R6, P1 ;  /* 0x000000ffff067224 */ /* 0x000fe200008e0e06 */
[----:B------:R-:W-:Y:S01]  /*8c30*/  ISETP.NE.U32.AND P1, PT, RZ, UR8, PT ;  /* 0x00000008ff007c0c */ /* 0x000fe2000bf25070 */
[----:B------:R-:W0:Y:S02]  /*8c40*/  LDC R19, c[0x0][0x148] ;  /* 0x00005200ff137b82 */ /* 0x000e240000000800 */
[----:B------:R-:W-:Y:S01]  /*8c50*/  IMAD R8, R6, UR4, RZ ;  /* 0x0000000406087c24 */ /* 0x000fe2000f8e02ff */
[----:B------:R-:W-:Y:S01]  /*8c60*/  ISETP.NE.AND.EX P1, PT, RZ, UR9, PT, P1 ;  /* 0x00000009ff007c0c */ /* 0x000fe2000bf25310 */
[----:B------:R-:W-:Y:S01]  /*8c70*/  IMAD.WIDE.U32 R6, R9, UR4, R2 ;  /* 0x0000000409067c25 */ /* 0x000fe2000f8e0002 */
[----:B------:R-:W-:-:S03]  /*8c80*/  ULDC UR4, c[0x0][0x150] ;  /* 0x0000540000047ab9 */ /* 0x000fc60000000800 */
[----:B------:R-:W-:Y:S02]  /*8c90*/  IMAD R9, R9, UR5, R8 ;  /* 0x0000000509097c24 */ /* 0x000fe4000f8e0208 */
[----:B------:R-:W-:Y:S01]  /*8ca0*/  FMUL R8, R11, UR4 ;  /* 0x000000040b087c20 */ /* 0x000fe20008400000 */
[----:B------:R-:W-:Y:S01]  /*8cb0*/  ULDC UR4, c[0x0][0x618] ;  /* 0x0001860000047ab9 */ /* 0x000fe20000000800 */
[----:B------:R-:W-:Y:S01]  /*8cc0*/  ULDC UR5, c[0x0][0x154] ;  /* 0x0000550000057ab9 */ /* 0x000fe20000000800 */
[----:B------:R-:W-:-:S03]  /*8cd0*/  IMAD.IADD R7, R7, 0x1, R9 ;  /* 0x0000000107077824 */ /* 0x000fc600078e0209 */
[----:B------:R-:W3:Y:S02]  /*8ce0*/  F2I.U32.TRUNC.NTZ R8, R8 ;  /* 0x0000000800087305 */ /* 0x000ee4000020f000 */
[----:B------:R-:W-:Y:S02]  /*8cf0*/  SHF.R.U64 R11, R6, UR4, R7 ;  /* 0x00000004060b7c19 */ /* 0x000fe40008001207 */
[----:B-1----:R-:W-:-:S05]  /*8d00*/  I2FP.F32.U32 R6, R14 ;  /* 0x0000000e00067245 */ /* 0x002fca0000201000 */
[----:B------:R-:W-:Y:S01]  /*8d10*/  FMUL R21, R6, UR5 ;  /* 0x0000000506157c20 */ /* 0x000fe20008400000 */
[----:B------:R-:W-:Y:S01]  /*8d20*/  SHF.R.U32.HI R6, RZ, UR4, R7 ;  /* 0x00000004ff067c19 */ /* 0x000fe20008011607 */
[----:B------:R-:W-:-:S03]  /*8d30*/  ULDC UR4, c[0x0][0x658] ;  /* 0x0001960000047ab9 */ /* 0x000fc60000000800 */
[--C-:B------:R-:W-:Y:S01]  /*8d40*/  SHF.R.U64 R20, R11, UR6, R6.reuse ;  /* 0x000000060b147c19 */ /* 0x100fe20008001206 */
[----:B------:R-:W1:Y:S01]  /*8d50*/  F2I.U32.TRUNC.NTZ R21, R21 ;  /* 0x0000001500157305 */ /* 0x000e62000020f000 */
[----:B------:R-:W-:Y:S01]  /*8d60*/  SHF.R.U32.HI R7, RZ, UR6, R6 ;  /* 0x00000006ff077c19 */ /* 0x000fe20008011606 */
[----:B---3--:R-:W-:-:S03]  /*8d70*/  IMAD.MOV R8, RZ, RZ, -R8 ;  /* 0x000000ffff087224 */ /* 0x008fc600078e0a08 */
[----:B------:R-:W-:Y:S01]  /*8d80*/  SHF.R.U64 R18, R20, UR4, R7 ;  /* 0x0000000414127c19 */ /* 0x000fe20008001207 */
[----:B--2---:R-:W-:Y:S01]  /*8d90*/  IMAD R17, R22, R8, R17 ;  /* 0x0000000816117224 */ /* 0x004fe200078e0211 */
[----:B------:R-:W-:-:S03]  /*8da0*/  SHF.R.U32.HI R23, RZ, UR4, R7 ;  /* 0x00000004ff177c19 */ /* 0x000fc60008011607 */
[----:B------:R-:W-:Y:S02]  /*8db0*/  IMAD.MOV.U32 R6, RZ, RZ, R18 ;  /* 0x000000ffff067224 */ /* 0x000fe400078e0012 */
[----:B------:R-:W-:Y:S01]  /*8dc0*/  IMAD.MOV.U32 R7, RZ, RZ, R23 ;  /* 0x000000ffff077224 */ /* 0x000fe200078e0017 */
[----:B-1----:R-:W-:Y:S06]  /*8dd0*/  @!P1 BRA `(.L_x_181) ;  /* 0x0000000000289947 */ /* 0x002fec0003800000 */
[----:B------:R-:W-:Y:S02]  /*8de0*/  ULDC UR4, c[0x0][0x64c] ;  /* 0x0001930000047ab9 */ /* 0x000fe40000000800 */
[----:B------:R-:W-:-:S05]  /*8df0*/  IADD3 R7, P1, R18, UR4, RZ ;  /* 0x0000000412077c10 */ /* 0x000fca000ff3e0ff */
[----:B------:R-:W-:-:S04]  /*8e00*/  IMAD.X R23, RZ, RZ, R23, P1 ;  /* 0x000000ffff177224 */ /* 0x000fc800008e0617 */
[----:B------:R-:W-:-:S04]  /*8e10*/  IMAD.WIDE.U32 R8, R23, UR8, RZ ;  /* 0x0000000817087c25 */ /* 0x000fc8000f8e00ff */
[----:B------:R-:W-:-:S04]  /*8e20*/  IMAD.WIDE.U32 R8, P1, R7, UR9, R8 ;  /* 0x0000000907087c25 */ /* 0x000fc8000f820008 */
[----:B------:R-:W-:-:S04]  /*8e30*/  IMAD.WIDE.U32 R6, R7, UR8, RZ ;  /* 0x0000000807067c25 */ /* 0x000fc8000f8e00ff */
[----:B------:R-:W-:Y:S01]  /*8e40*/  IMAD.MOV.U32 R6, RZ, RZ, R9 ;  /* 0x000000ffff067224 */ /* 0x000fe200078e0009 */
[----:B------:R-:W-:Y:S01]  /*8e50*/  IADD3 RZ, P4, R7, R8, RZ ;  /* 0x0000000807ff7210 */ /* 0x000fe20007f9e0ff */
[----:B------:R-:W-:-:S04]  /*8e60*/  IMAD.X R7, RZ, RZ, RZ, P1 ;  /* 0x000000ffff077224 */ /* 0x000fc800008e06ff */
[----:B------:R-:W-:-:S08]  /*8e70*/  IMAD.WIDE.U32.X R6, R23, UR9, R6, P4 ;  /* 0x0000000917067c25 */ /* 0x000fd0000a0e0406 */
.L_x_181:
[----:B------:R-:W-:Y:S01]  /*8e80*/  ULDC UR4, c[0x0][0x648] ;  /* 0x0001920000047ab9 */ /* 0x000fe20000000800 */
[----:B------:R-:W-:Y:S01]  /*8e90*/  LOP3.LUT R20, R20, UR17, RZ, 0xc0, !PT ;  /* 0x0000001114147c12 */ /* 0x000fe2000f8ec0ff */
[----:B------:R-:W-:Y:S01]  /*8ea0*/  IMAD.MOV R21, RZ, RZ, -R21 ;  /* 0x000000ffff157224 */ /* 0x000fe200078e0a15 */
[----:B------:R-:W-:Y:S01]  /*8eb0*/  SHF.R.U64 R7, R6, UR4, R7 ;  /* 0x0000000406077c19 */ /* 0x000fe20008001207 */
[----:B------:R-:W-:Y:S01]  /*8ec0*/  ULDC UR4, c[0x0][0x638] ;  /* 0x00018e0000047ab9 */ /* 0x000fe20000000800 */
[----:B------:R-:W-:Y:S01]  /*8ed0*/  LOP3.LUT R11, R11, UR16, RZ, 0xc0, !PT ;  /* 0x000000100b0b7c12 */ /* 0x000fe2000f8ec0ff */
[----:B0-----:R-:W-:Y:S01]  /*8ee0*/  @P2 IMAD R17, R19, R21, R14 ;  /* 0x0000001513112224 */ /* 0x001fe200078e020e */
[----:B------:R-:W-:Y:S01]  /*8ef0*/  ULDC UR5, c[0x0][0x610] ;  /* 0x0001840000057ab9 */ /* 0x000fe20000000800 */
[----:B------:R-:W-:Y:S02]  /*8f00*/  IMAD.MOV R9, RZ, RZ, -R7 ;  /* 0x000000ffff097224 */ /* 0x000fe400078e0a07 */
[----:B------:R-:W-:-:S02]  /*8f10*/  IMAD R20, R7, UR18, R20 ;  /* 0x0000001207147c24 */ /* 0x000fc4000f8e0214 */
[----:B------:R-:W-:Y:S01]  /*8f20*/  IMAD R18, R9, UR4, R18 ;  /* 0x0000000409127c24 */ /* 0x000fe2000f8e0212 */
[----:B------:R-:W-:Y:S01]  /*8f30*/  ULDC UR4, c[0x0][0x600] ;  /* 0x0001800000047ab9 */ /* 0x000fe20000000800 */
[----:B------:R-:W-:Y:S02]  /*8f40*/  IMAD R17, R20, UR5, R17 ;  /* 0x0000000514117c24 */ /* 0x000fe4000f8e0211 */
[----:B------:R-:W-:Y:S02]  /*8f50*/  IMAD R18, R18, UR4, R11 ;  /* 0x0000000412127c24 */ /* 0x000fe4000f8e020b */
[----:B------:R-:W-:Y:S02]  /*8f60*/  IMAD.MOV.U32 R7, RZ, RZ, 0x1 ;  /* 0x00000001ff077424 */ /* 0x000fe400078e00ff */
[----:B------:R-:W-:Y:S01]  /*8f70*/  IMAD.MOV.U32 R6, RZ, RZ, R10 ;  /* 0x000000ffff067224 */ /* 0x000fe200078e000a */
[----:B------:R-:W-:Y:S02]  /*8f80*/  SEL R14, R18, R17, !P2 ;  /* 0x00000011120e7207 */ /* 0x000fe40005000000 */
[----:B------:R-:W-:-:S07]  /*8f90*/  SEL R11, R17, R18, !P2 ;  /* 0x00000012110b7207 */ /* 0x000fce0005000000 */
.L_x_179:
[----:B------:R-:W-:Y:S05]  /*8fa0*/  BSYNC B1 ;  /* 0x0000000000017941 */ /* 0x000fea0003800000 */
.L_x_178:
[----:B------:R-:W-:-:S13]  /*8fb0*/  LOP3.LUT P1, RZ, R7, 0xff, RZ, 0xc0, !PT ;  /* 0x000000ff07ff7812 */ /* 0x000fda000782c0ff */
[----:B------:R-:W-:Y:S05]  /*8fc0*/  @P1 BRA `(.L_x_182) ;  /* 0xfffffff400501947 */ /* 0x000fea000383ffff */
[----:B------:R-:W-:Y:S05]  /*8fd0*/  BSYNC B0 ;  /* 0x0000000000007941 */ /* 0x000fea0003800000 */
.L_x_170:
[----:B------:R-:W-:-:S03]  /*8fe0*/  UMOV UR4, 0xffffffff ;  /* 0xffffffff00047882 */ /* 0x000fc60000000000 */
[----:B------:R-:W-:Y:S05]  /*8ff0*/  BRA.DIV UR4, `(.L_x_183) ;  /* 0x0000000a04847947 */ /* 0x000fea000b800000 */
[----:B------:R-:W-:-:S13]  /*9000*/  ELECT P0, URZ, PT ;  /* 0x00000000003f782f */ /* 0x000fda0003800000 */
.L_x_207:
[----:B------:R-:W-:Y:S04]  /*9010*/  BSSY B0, `(.L_x_184) ;  /* 0x0000085000007945 */ /* 0x000fe80003800000 */
[----:B------:R-:W-:Y:S05]  /*9020*/  @!P0 BRA `(.L_x_185) ;  /* 0x00000008000c8947 */ /* 0x000fea0003800000 */
[----:B------:R-:W-:-:S04]  /*9030*/  LOP3.LUT R4, R4, 0x2, RZ, 0xfc, !PT ;  /* 0x0000000204047812 */ /* 0x000fc800078efcff */
[----:B------:R-:W-:-:S13]  /*9040*/  ISETP.NE.AND P0, PT, R4, 0x3, PT ;  /* 0x000000030400780c */ /* 0x000fda0003f05270 */
[----:B------:R-:W-:Y:S05]  /*9050*/  @!P0 BRA `(.L_x_186) ;  /* 0x0000000000048947 */ /* 0x000fea0003800000 */
[----:B------:R-:W-:Y:S01]  /*9060*/  BPT.TRAP 0x1 ;  /* 0x000000040000795c */ /* 0x000fe20000300000 */
.L_x_186:
[----:B------:R-:W0:Y:S01]  /*9070*/  S2R R3, SR_CgaCtaId ;  /* 0x0000000000037919 */ /* 0x000e220000008800 */
[----:B------:R-:W-:-:S04]  /*9080*/  MOV R0, 0x400 ;  /* 0x0000040000007802 */ /* 0x000fc80000000f00 */
[----:B0-----:R-:W-:Y:S02]  /*9090*/  LEA R0, R3, R0, 0x18 ;  /* 0x0000000003007211 */ /* 0x001fe400078ec0ff */
[----:B------:R-:W-:-:S03]  /*90a0*/  SHF.L.U32 R3, R5, 0x1f, RZ ;  /* 0x0000001f05037819 */ /* 0x000fc600000006ff */
[----:B------:R-:W-:-:S04]  /*90b0*/  VIADD R0, R0, 0x70 ;  /* 0x0000007000007836 */ /* 0x000fc80000000000 */
[C---:B------:R-:W-:Y:S02]  /*90c0*/  IMAD R6, R13.reuse, 0x8, R0 ;  /* 0x000000080d067824 */ /* 0x040fe400078e0200 */
[----:B------:R-:W-:Y:S02]  /*90d0*/  VIADD R13, R13, 0x1 ;  /* 0x000000010d0d7836 */ /* 0x000fe40000000000 */
[----:B------:R-:W0:Y:S03]  /*90e0*/  SYNCS.PHASECHK.TRANS64.TRYWAIT P0, [R6+URZ], R3 ;  /* 0x00000003060075a7 */ /* 0x000e26000800017f */
[----:B------:R-:W-:-:S04]  /*90f0*/  ISETP.NE.AND P1, PT, R13, 0xe, PT ;  /* 0x0000000e0d00780c */ /* 0x000fc80003f25270 */
[----:B------:R-:W-:Y:S02]  /*9100*/  SEL R2, RZ, 0x1, P1 ;  /* 0x00000001ff027807 */ /* 0x000fe40000800000 */
[----:B------:R-:W-:Y:S02]  /*9110*/  SEL R13, R13, RZ, P1 ;  /* 0x000000ff0d0d7207 */ /* 0x000fe40000800000 */
[----:B------:R-:W-:-:S03]  /*9120*/  LOP3.LUT R8, R5, R2, RZ, 0x3c, !PT ;  /* 0x0000000205087212 */ /* 0x000fc600078e3cff */
[----:B------:R-:W-:Y:S01]  /*9130*/  IMAD R7, R13, 0x8, R0 ;  /* 0x000000080d077824 */ /* 0x000fe200078e0200 */
[----:B------:R-:W-:Y:S01]  /*9140*/  SHF.L.U32 R4, R8, 0x1f, RZ ;  /* 0x0000001f08047819 */ /* 0x000fe200000006ff */
[----:B0-----:R-:W-:Y:S06]  /*9150*/  @!P0 BRA `(.L_x_187) ;  /* 0x0000000800508947 */ /* 0x001fec0003800000 */
.L_x_208:
[----:B------:R-:W1:Y:S01]  /*9160*/  SYNCS.PHASECHK.TRANS64.TRYWAIT P0, [R7+URZ], R4 ;  /* 0x00000004070075a7 */ /* 0x000e62000800017f */
[----:B------:R-:W-:-:S05]  /*9170*/  VIADD R2, R13, 0x1 ;  /* 0x000000010d027836 */ /* 0x000fca0000000000 */
[----:B------:R-:W-:-:S04]  /*9180*/  ISETP.NE.AND P1, PT, R2, 0xe, PT ;  /* 0x0000000e0200780c */ /* 0x000fc80003f25270 */
[----:B0-----:R-:W-:Y:S02]  /*9190*/  SEL R3, RZ, 0x1, P1 ;  /* 0x00000001ff037807 */ /* 0x001fe40000800000 */
[----:B------:R-:W-:Y:S02]  /*91a0*/  SEL R9, R2, RZ, P1 ;  /* 0x000000ff02097207 */ /* 0x000fe40000800000 */
[----:B------:R-:W-:-:S03]  /*91b0*/  LOP3.LUT R8, R8, R3, RZ, 0x3c, !PT ;  /* 0x0000000308087212 */ /* 0x000fc600078e3cff */
[----:B------:R-:W-:Y:S01]  /*91c0*/  IMAD R6, R9, 0x8, R0 ;  /* 0x0000000809067824 */ /* 0x000fe200078e0200 */
[----:B------:R-:W-:Y:S01]  /*91d0*/  SHF.L.U32 R5, R8, 0x1f, RZ ;  /* 0x0000001f08057819 */ /* 0x000fe200000006ff */
[----:B-1----:R-:W-:Y:S06]  /*91e0*/  @!P0 BRA `(.L_x_188) ;  /* 0x0000000800408947 */ /* 0x002fec0003800000 */
.L_x_209:
[----:B------:R-:W1:Y:S01]  /*91f0*/  SYNCS.PHASECHK.TRANS64.TRYWAIT P0, [R6+URZ], R5 ;  /* 0x00000005060075a7 */ /* 0x000e62000800017f */
[----:B------:R-:W-:-:S05]  /*9200*/  VIADD R2, R9, 0x1 ;  /* 0x0000000109027836 */ /* 0x000fca0000000000 */
[----:B------:R-:W-:-:S04]  /*9210*/  ISETP.NE.AND P1, PT, R2, 0xe, PT ;  /* 0x0000000e0200780c */ /* 0x000fc80003f25270 */
[----:B------:R-:W-:Y:S02]  /*9220*/  SEL R3, RZ, 0x1, P1 ;  /* 0x00000001ff037807 */ /* 0x000fe40000800000 */
[----:B0-----:R-:W-:Y:S02]  /*9230*/  SEL R7, R2, RZ, P1 ;  /* 0x000000ff02077207 */ /* 0x001fe40000800000 */
[----:B------:R-:W-:-:S03]  /*9240*/  LOP3.LUT R8, R8, R3, RZ, 0x3c, !PT ;  /* 0x0000000308087212 */ /* 0x000fc600078e3cff */
[----:B------:R-:W-:Y:S01]  /*9250*/  IMAD R9, R7, 0x8, R0 ;  /* 0x0000000807097824 */ /* 0x000fe200078e0200 */
[----:B------:R-:W-:Y:S01]  /*9260*/  SHF.L.U32 R4, R8, 0x1f, RZ ;  /* 0x0000001f08047819 */ /* 0x000fe200000006ff */
[----:B-1----:R-:W-:Y:S06]  /*9270*/  @!P0 BRA `(.L_x_189) ;  /* 0x0000000800308947 */ /* 0x002fec0003800000 */
.L_x_210:
[----:B------:R-:W1:Y:S01]  /*9280*/  SYNCS.PHASECHK.TRANS64.TRYWAIT P0, [R9+URZ], R4 ;  /* 0x00000004090075a7 */ /* 0x000e62000800017f */
[----:B------:R-:W-:-:S05]  /*9290*/  VIADD R2, R7, 0x1 ;  /* 0x0000000107027836 */ /* 0x000fca0000000000 */
[----:B------:R-:W-:-:S04]  /*92a0*/  ISETP.NE.AND P1, PT, R2, 0xe, PT ;  /* 0x0000000e0200780c */ /* 0x000fc80003f25270 */
[----:B------:R-:W-:Y:S02]  /*92b0*/  SEL R3, RZ, 0x1, P1 ;  /* 0x00000001ff037807 */ /* 0x000fe40000800000 */
[----:B------:R-:W-:Y:S02]  /*92c0*/  SEL R7, R2, RZ, P1 ;  /* 0x000000ff02077207 */ /* 0x000fe40000800000 */
[----:B------:R-:W-:-:S03]  /*92d0*/  LOP3.LUT R8, R8, R3, RZ, 0x3c, !PT ;  /* 0x0000000308087212 */ /* 0x000fc600078e3cff */
[----:B0-----:R-:W-:Y:S01]  /*92e0*/  IMAD R6, R7, 0x8, R0 ;  /* 0x0000000807067824 */ /* 0x001fe200078e0200 */
[----:B------:R-:W-:Y:S01]  /*92f0*/  SHF.L.U32 R5, R8, 0x1f, RZ ;  /* 0x0000001f08057819 */ /* 0x000fe200000006ff */
[----:B-1----:R-:W-:Y:S06]  /*9300*/  @!P0 BRA `(.L_x_190) ;  /* 0x0000000800208947 */ /* 0x002fec0003800000 */
.L_x_211:
        /* <DEDUP_REMOVED lines=9> */
.L_x_212:
        /* <DEDUP_REMOVED lines=9> */
.L_x_213:
        /* <DEDUP_REMOVED lines=9> */
.L_x_214:
        /* <DEDUP_REMOVED lines=9> */
.L_x_215:
        /* <DEDUP_REMOVED lines=9> */
.L_x_216:
        /* <DEDUP_REMOVED lines=9> */
.L_x_217:
        /* <DEDUP_REMOVED lines=9> */
.L_x_218:
        /* <DEDUP_REMOVED lines=9> */
.L_x_219:
[----:B------:R-:W1:Y:S01]  /*9790*/  SYNCS.PHASECHK.TRANS64.TRYWAIT P0, [R6+URZ], R5 ;  /* 0x00000005060075a7 */ /* 0x000e62000800017f */
[----:B------:R-:W-:-:S05]  /*97a0*/  VIADD R2, R7, 0x1 ;  /* 0x0000000107027836 */ /* 0x000fca0000000000 */
[----:B------:R-:W-:-:S04]  /*97b0*/  ISETP.NE.AND P1, PT, R2, 0xe, PT ;  /* 0x0000000e0200780c */ /* 0x000fc80003f25270 */
[----:B0-----:R-:W-:Y:S02]  /*97c0*/  SEL R4, RZ, 0x1, P1 ;  /* 0x00000001ff047807 */ /* 0x001fe40000800000 */
[----:B------:R-:W-:Y:S02]  /*97d0*/  SEL R3, R2, RZ, P1 ;  /* 0x000000ff02037207 */ /* 0x000fe40000800000 */
[----:B------:R-:W-:Y:S01]  /*97e0*/  LOP3.LUT R4, R11, R4, RZ, 0x3c, !PT ;  /* 0x000000040b047212 */ /* 0x000fe200078e3cff */
[----:B-1----:R-:W-:Y:S06]  /*97f0*/  @!P0 BRA `(.L_x_199) ;  /* 0x0000000400988947 */ /* 0x002fec0003800000 */
.L_x_220:
[----:B------:R-:W-:Y:S01]  /*9800*/  IMAD R3, R3, 0x8, R0 ;  /* 0x0000000803037824 */ /* 0x000fe200078e0200 */
[----:B------:R-:W-:-:S07]  /*9810*/  SHF.L.U32 R0, R4, 0x1f, RZ ;  /* 0x0000001f04007819 */ /* 0x000fce00000006ff */
.L_x_200:
[----:B-1----:R1:W2:Y:S02]  /*9820*/  SYNCS.PHASECHK.TRANS64.TRYWAIT P0, [R3+URZ], R0 ;  /* 0x00000000030075a7 */ /* 0x0022a4000800017f */
[----:B--2---:R-:W-:Y:S05]  /*9830*/  @!P0 NANOSLEEP.SYNCS 0x989680 ;  /* 0x009896800000895d */ /* 0x004fea0003900000 */
[----:B------:R-:W2:Y:S02]  /*9840*/  @!P0 SYNCS.PHASECHK.TRANS64 P0, [R3+URZ], R0 ;  /* 0x00000000030085a7 */ /* 0x000ea4000800007f */
[----:B--2---:R-:W-:Y:S05]  /*9850*/  @!P0 BRA `(.L_x_200) ;  /* 0xfffffffc00f08947 */ /* 0x004fea000383ffff */
.L_x_185:
[----:B------:R-:W-:Y:S05]  /*9860*/  BSYNC B0 ;  /* 0x0000000000007941 */ /* 0x000fea0003800000 */
.L_x_184:
[----:B------:R-:W-:Y:S05]  /*9870*/  EXIT ;  /* 0x000000000000794d */ /* 0x000fea0003800000 */
.L_x_18:
[----:B-1----:R-:W-:-:S04]  /*9880*/  IMAD.U32 R11, RZ, RZ, UR6 ;  /* 0x00000006ff0b7e24 */ /* 0x002fc8000f8e00ff */
[----:B------:R1:W4:Y:S03]  /*9890*/  SYNCS.PHASECHK.TRANS64.TRYWAIT P0, [R11+URZ], R10 ;  /* 0x0000000a0b0075a7 */ /* 0x000326000800017f */
[----:B----4-:R-:W-:Y:S05]  /*98a0*/  @!P0 NANOSLEEP.SYNCS 0x989680 ;  /* 0x009896800000895d */ /* 0x010fea0003900000 */
[----:B------:R-:W4:Y:S02]  /*98b0*/  @!P0 SYNCS.PHASECHK.TRANS64 P0, [R11+URZ], R10 ;  /* 0x0000000a0b0085a7 */ /* 0x000f24000800007f */
[----:B----4-:R-:W-:Y:S05]  /*98c0*/  @!P0 BRA `(.L_x_18) ;  /* 0xfffffffc00ec8947 */ /* 0x010fea000383ffff */
[----:B------:R-:W-:Y:S05]  /*98d0*/  BRA `(.L_x_17) ;  /* 0xffffff7c00787947 */ /* 0x000fea000383ffff */
.L_x_24:
[----:B-1----:R-:W-:-:S04]  /*98e0*/  IMAD.U32 R140, RZ, RZ, UR12 ;  /* 0x0000000cff8c7e24 */ /* 0x002fc8000f8e00ff */
[----:B------:R1:W4:Y:S03]  /*98f0*/  SYNCS.PHASECHK.TRANS64.TRYWAIT P0, [R140+URZ], R11 ;  /* 0x0000000b8c0075a7 */ /* 0x000326000800017f */
[----:B----4-:R-:W-:Y:S05]  /*9900*/  @!P0 NANOSLEEP.SYNCS 0x989680 ;  /* 0x009896800000895d */ /* 0x010fea0003900000 */
[----:B------:R-:W4:Y:S02]  /*9910*/  @!P0 SYNCS.PHASECHK.TRANS64 P0, [R140+URZ], R11 ;  /* 0x0000000b8c0085a7 */ /* 0x000f24000800007f */
[----:B----4-:R-:W-:Y:S05]  /*9920*/  @!P0 BRA `(.L_x_24) ;  /* 0xfffffffc00ec8947 */ /* 0x010fea000383ffff */
[----:B------:R-:W-:Y:S05]  /*9930*/  BRA `(.L_x_23) ;  /* 0xffffff8400bc7947 */ /* 0x000fea000383ffff */
.L_x_171:
[----:B------:R-:W-:Y:S01]  /*9940*/  BSSY B1, `(.L_x_201) ;  /* 0x0000006000017945 */ /* 0x000fe20003800000 */
[----:B------:R-:W-:-:S07]  /*9950*/  IMAD.MOV.U32 R7, RZ, RZ, -0x1 ;  /* 0xffffffffff077424 */ /* 0x000fce00078e00ff */
[----:B------:R-:W-:Y:S05]  /*9960*/  WARPSYNC.COLLECTIVE R7, `(.L_x_202) ;  /* 0x00000000070c7348 */ /* 0x000fea0003c00000 */
[----:B------:R-:W-:Y:S02]  /*9970*/  ELECT P1, UR62, PT ;  /* 0x00000000003e782f */ /* 0x000fe40003820000 */
[----:B------:R-:W-:Y:S01]  /*9980*/  MOV R7, UR62 ;  /* 0x0000003e00077c02 */ /* 0x000fe20008000f00 */
[----:B------:R-:W-:Y:S10]  /*9990*/  ENDCOLLECTIVE ;  /* 0x000000000000791b */ /* 0x000ff40003800000 */
.L_x_202:
[----:B------:R-:W-:Y:S05]  /*99a0*/  BSYNC B1 ;  /* 0x0000000000017941 */ /* 0x000fea0003800000 */
.L_x_201:
[----:B------:R-:W-:Y:S05]  /*99b0*/  BRA `(.L_x_203) ;  /* 0xffffffe800e07947 */ /* 0x000fea000383ffff */
.L_x_174:
[----:B-1----:R1:W2:Y:S02]  /*99c0*/  SYNCS.PHASECHK.TRANS64.TRYWAIT P1, [R19+URZ+0x70], R10 ;  /* 0x0000700a130075a7 */ /* 0x0022a4000802017f */
[----:B--2---:R-:W-:Y:S05]  /*99d0*/  @!P1 NANOSLEEP.SYNCS 0x989680 ;  /* 0x009896800000995d */ /* 0x004fea0003900000 */
[----:B------:R-:W2:Y:S02]  /*99e0*/  @!P1 SYNCS.PHASECHK.TRANS64 P1, [R19+URZ+0x70], R10 ;  /* 0x0000700a130095a7 */ /* 0x000ea4000802007f */
[----:B--2---:R-:W-:Y:S05]  /*99f0*/  @!P1 BRA `(.L_x_174) ;  /* 0xfffffffc00f09947 */ /* 0x004fea000383ffff */
[----:B------:R-:W-:Y:S05]  /*9a00*/  BRA `(.L_x_204) ;  /* 0xffffffec00147947 */ /* 0x000fea000383ffff */
.L_x_183:
[----:B------:R-:W-:Y:S01]  /*9a10*/  BSSY B0, `(.L_x_205) ;  /* 0x0000006000007945 */ /* 0x000fe20003800000 */
[----:B------:R-:W-:-:S07]  /*9a20*/  IMAD.MOV.U32 R7, RZ, RZ, -0x1 ;  /* 0xffffffffff077424 */ /* 0x000fce00078e00ff */
[----:B------:R-:W-:Y:S05]  /*9a30*/  WARPSYNC.COLLECTIVE R7, `(.L_x_206) ;  /* 0x00000000070c7348 */ /* 0x000fea0003c00000 */
[----:B------:R-:W-:Y:S02]  /*9a40*/  ELECT P1, UR62, PT ;  /* 0x00000000003e782f */ /* 0x000fe40003820000 */
[----:B------:R-:W-:Y:S01]  /*9a50*/  MOV R7, UR62 ;  /* 0x0000003e00077c02 */ /* 0x000fe20008000f00 */
[----:B------:R-:W-:Y:S10]  /*9a60*/  ENDCOLLECTIVE ;  /* 0x000000000000791b */ /* 0x000ff40003800000 */
.L_x_206:
[----:B------:R-:W-:Y:S05]  /*9a70*/  BSYNC B0 ;  /* 0x0000000000007941 */ /* 0x000fea0003800000 */
.L_x_205:
[----:B------:R-:W-:Y:S01]  /*9a80*/  PLOP3.LUT P0, PT, P1, PT, PT, 0x80, 0x0 ;  /* 0x000000000000781c */ /* 0x000fe20000f0f070 */
[----:B------:R-:W-:-:S12]  /*9a90*/  BRA `(.L_x_207) ;  /* 0xfffffff4005c7947 */ /* 0x000fd8000383ffff */
.L_x_187:
[----:B0-----:R0:W1:Y:S02]  /*9aa0*/  SYNCS.PHASECHK.TRANS64.TRYWAIT P0, [R6+URZ], R3 ;  /* 0x00000003060075a7 */ /* 0x001064000800017f */
[----:B-1----:R-:W-:Y:S05]  /*9ab0*/  @!P0 NANOSLEEP.SYNCS 0x989680 ;  /* 0x009896800000895d */ /* 0x002fea0003900000 */
[----:B------:R-:W1:Y:S02]  /*9ac0*/  @!P0 SYNCS.PHASECHK.TRANS64 P0, [R6+URZ], R3 ;  /* 0x00000003060085a7 */ /* 0x000e64000800007f */
[----:B-1----:R-:W-:Y:S05]  /*9ad0*/  @!P0 BRA `(.L_x_187) ;  /* 0xfffffffc00f08947 */ /* 0x002fea000383ffff */
[----:B------:R-:W-:Y:S05]  /*9ae0*/  BRA `(.L_x_208) ;  /* 0xfffffff4009c7947 */ /* 0x000fea000383ffff */
.L_x_188:
[----:B0-----:R0:W1:Y:S02]  /*9af0*/  SYNCS.PHASECHK.TRANS64.TRYWAIT P0, [R7+URZ], R4 ;  /* 0x00000004070075a7 */ /* 0x001064000800017f */
[----:B-1----:R-:W-:Y:S05]  /*9b00*/  @!P0 NANOSLEEP.SYNCS 0x989680 ;  /* 0x009896800000895d */ /* 0x002fea0003900000 */
[----:B------:R-:W1:Y:S02]  /*9b10*/  @!P0 SYNCS.PHASECHK.TRANS64 P0, [R7+URZ], R4 ;  /* 0x00000004070085a7 */ /* 0x000e64000800007f */
[----:B-1----:R-:W-:Y:S05]  /*9b20*/  @!P0 BRA `(.L_x_188) ;  /* 0xfffffffc00f08947 */ /* 0x002fea000383ffff */
[----:B------:R-:W-:Y:S05]  /*9b30*/  BRA `(.L_x_209) ;  /* 0xfffffff400ac7947 */ /* 0x000fea000383ffff */
.L_x_189:
[----:B0-----:R0:W1:Y:S02]  /*9b40*/  SYNCS.PHASECHK.TRANS64.TRYWAIT P0, [R6+URZ], R5 ;  /* 0x00000005060075a7 */ /* 0x001064000800017f */
[----:B-1----:R-:W-:Y:S05]  /*9b50*/  @!P0 NANOSLEEP.SYNCS 0x989680 ;  /* 0x009896800000895d */ /* 0x002fea0003900000 */
[----:B------:R-:W1:Y:S02]  /*9b60*/  @!P0 SYNCS.PHASECHK.TRANS64 P0, [R6+URZ], R5 ;  /* 0x00000005060085a7 */ /* 0x000e64000800007f */
[----:B-1----:R-:W-:Y:S05]  /*9b70*/  @!P0 BRA `(.L_x_189) ;  /* 0xfffffffc00f08947 */ /* 0x002fea000383ffff */
[----:B------:R-:W-:Y:S05]  /*9b80*/  BRA `(.L_x_210) ;  /* 0xfffffff400bc7947 */ /* 0x000fea000383ffff */
.L_x_190:
[----:B0-----:R0:W1:Y:S02]  /*9b90*/  SYNCS.PHASECHK.TRANS64.TRYWAIT P0, [R9+URZ], R4 ;  /* 0x00000004090075a7 */ /* 0x001064000800017f */
[----:B-1----:R-:W-:Y:S05]  /*9ba0*/  @!P0 NANOSLEEP.SYNCS 0x989680 ;  /* 0x009896800000895d */ /* 0x002fea0003900000 */
[----:B------:R-:W1:Y:S02]  /*9bb0*/  @!P0 SYNCS.PHASECHK.TRANS64 P0, [R9+URZ], R4 ;  /* 0x00000004090085a7 */ /* 0x000e64000800007f */
[----:B-1----:R-:W-:Y:S05]  /*9bc0*/  @!P0 BRA `(.L_x_190) ;  /* 0xfffffffc00f08947 */ /* 0x002fea000383ffff */
[----:B------:R-:W-:Y:S05]  /*9bd0*/  BRA `(.L_x_211) ;  /* 0xfffffff400cc7947 */ /* 0x000fea000383ffff */
.L_x_191:
[----:B0-----:R0:W1:Y:S02]  /*9be0*/  SYNCS.PHASECHK.TRANS64.TRYWAIT P0, [R6+URZ], R5 ;  /* 0x00000005060075a7 */ /* 0x001064000800017f */
[----:B-1----:R-:W-:Y:S05]  /*9bf0*/  @!P0 NANOSLEEP.SYNCS 0x989680 ;  /* 0x009896800000895d */ /* 0x002fea0003900000 */
[----:B------:R-:W1:Y:S02]  /*9c00*/  @!P0 SYNCS.PHASECHK.TRANS64 P0, [R6+URZ], R5 ;  /* 0x00000005060085a7 */ /* 0x000e64000800007f */
[----:B-1----:R-:W-:Y:S05]  /*9c10*/  @!P0 BRA `(.L_x_191) ;  /* 0xfffffffc00f08947 */ /* 0x002fea000383ffff */
[----:B------:R-:W-:Y:S05]  /*9c20*/  BRA `(.L_x_212) ;  /* 0xfffffff400dc7947 */ /* 0x000fea000383ffff */
.L_x_192:
[----:B0-----:R0:W1:Y:S02]  /*9c30*/  SYNCS.PHASECHK.TRANS64.TRYWAIT P0, [R9+URZ], R4 ;  /* 0x00000004090075a7 */ /* 0x001064000800017f */
[----:B-1----:R-:W-:Y:S05]  /*9c40*/  @!P0 NANOSLEEP.SYNCS 0x989680 ;  /* 0x009896800000895d */ /* 0x002fea0003900000 */
[----:B------:R-:W1:Y:S02]  /*9c50*/  @!P0 SYNCS.PHASECHK.TRANS64 P0, [R9+URZ], R4 ;  /* 0x00000004090085a7 */ /* 0x000e64000800007f */
[----:B-1----:R-:W-:Y:S05]  /*9c60*/  @!P0 BRA `(.L_x_192) ;  /* 0xfffffffc00f08947 */ /* 0x002fea000383ffff */
[----:B------:R-:W-:Y:S05]  /*9c70*/  BRA `(.L_x_213) ;  /* 0xfffffff400ec7947 */ /* 0x000fea000383ffff */
.L_x_193:
[----:B0-----:R0:W1:Y:S02]  /*9c80*/  SYNCS.PHASECHK.TRANS64.TRYWAIT P0, [R6+URZ], R5 ;  /* 0x00000005060075a7 */ /* 0x001064000800017f */
[----:B-1----:R-:W-:Y:S05]  /*9c90*/  @!P0 NANOSLEEP.SYNCS 0x989680 ;  /* 0x009896800000895d */ /* 0x002fea0003900000 */
[----:B------:R-:W1:Y:S02]  /*9ca0*/  @!P0 SYNCS.PHASECHK.TRANS64 P0, [R6+URZ], R5 ;  /* 0x00000005060085a7 */ /* 0x000e64000800007f */
[----:B-1----:R-:W-:Y:S05]  /*9cb0*/  @!P0 BRA `(.L_x_193) ;  /* 0xfffffffc00f08947 */ /* 0x002fea000383ffff */
[----:B------:R-:W-:Y:S05]  /*9cc0*/  BRA `(.L_x_214) ;  /* 0xfffffff400fc7947 */ /* 0x000fea000383ffff */
.L_x_194:
[----:B0-----:R0:W1:Y:S02]  /*9cd0*/  SYNCS.PHASECHK.TRANS64.TRYWAIT P0, [R9+URZ], R4 ;  /* 0x00000004090075a7 */ /* 0x001064000800017f */
[----:B-1----:R-:W-:Y:S05]  /*9ce0*/  @!P0 NANOSLEEP.SYNCS 0x989680 ;  /* 0x009896800000895d */ /* 0x002fea0003900000 */
[----:B------:R-:W1:Y:S02]  /*9cf0*/  @!P0 SYNCS.PHASECHK.TRANS64 P0, [R9+URZ], R4 ;  /* 0x00000004090085a7 */ /* 0x000e64000800007f */
[----:B-1----:R-:W-:Y:S05]  /*9d00*/  @!P0 BRA `(.L_x_194) ;  /* 0xfffffffc00f08947 */ /* 0x002fea000383ffff */
[----:B------:R-:W-:Y:S05]  /*9d10*/  BRA `(.L_x_215) ;  /* 0xfffffff8000c7947 */ /* 0x000fea000383ffff */
.L_x_195:
[----:B0-----:R0:W1:Y:S02]  /*9d20*/  SYNCS.PHASECHK.TRANS64.TRYWAIT P0, [R6+URZ], R5 ;  /* 0x00000005060075a7 */ /* 0x001064000800017f */
[----:B-1----:R-:W-:Y:S05]  /*9d30*/  @!P0 NANOSLEEP.SYNCS 0x989680 ;  /* 0x009896800000895d */ /* 0x002fea0003900000 */
[----:B------:R-:W1:Y:S02]  /*9d40*/  @!P0 SYNCS.PHASECHK.TRANS64 P0, [R6+URZ], R5 ;  /* 0x00000005060085a7 */ /* 0x000e64000800007f */
[----:B-1----:R-:W-:Y:S05]  /*9d50*/  @!P0 BRA `(.L_x_195) ;  /* 0xfffffffc00f08947 */ /* 0x002fea000383ffff */
[----:B------:R-:W-:Y:S05]  /*9d60*/  BRA `(.L_x_216) ;  /* 0xfffffff8001c7947 */ /* 0x000fea000383ffff */
.L_x_196:
[----:B0-----:R0:W1:Y:S02]  /*9d70*/  SYNCS.PHASECHK.TRANS64.TRYWAIT P0, [R9+URZ], R4 ;  /* 0x00000004090075a7 */ /* 0x001064000800017f */
[----:B-1----:R-:W-:Y:S05]  /*9d80*/  @!P0 NANOSLEEP.SYNCS 0x989680 ;  /* 0x009896800000895d */ /* 0x002fea0003900000 */
[----:B------:R-:W1:Y:S02]  /*9d90*/  @!P0 SYNCS.PHASECHK.TRANS64 P0, [R9+URZ], R4 ;  /* 0x00000004090085a7 */ /* 0x000e64000800007f */
[----:B-1----:R-:W-:Y:S05]  /*9da0*/  @!P0 BRA `(.L_x_196) ;  /* 0xfffffffc00f08947 */ /* 0x002fea000383ffff */
[----:B------:R-:W-:Y:S05]  /*9db0*/  BRA `(.L_x_217) ;  /* 0xfffffff8002c7947 */ /* 0x000fea000383ffff */
.L_x_197:
[----:B0-----:R0:W1:Y:S02]  /*9dc0*/  SYNCS.PHASECHK.TRANS64.TRYWAIT P0, [R6+URZ], R5 ;  /* 0x00000005060075a7 */ /* 0x001064000800017f */
[----:B-1----:R-:W-:Y:S05]  /*9dd0*/  @!P0 NANOSLEEP.SYNCS 0x989680 ;  /* 0x009896800000895d */ /* 0x002fea0003900000 */
[----:B------:R-:W1:Y:S02]  /*9de0*/  @!P0 SYNCS.PHASECHK.TRANS64 P0, [R6+URZ], R5 ;  /* 0x00000005060085a7 */ /* 0x000e64000800007f */
[----:B-1----:R-:W-:Y:S05]  /*9df0*/  @!P0 BRA `(.L_x_197) ;  /* 0xfffffffc00f08947 */ /* 0x002fea000383ffff */
[----:B------:R-:W-:Y:S05]  /*9e00*/  BRA `(.L_x_218) ;  /* 0xfffffff8003c7947 */ /* 0x000fea000383ffff */
.L_x_198:
[----:B0-----:R0:W1:Y:S02]  /*9e10*/  SYNCS.PHASECHK.TRANS64.TRYWAIT P0, [R9+URZ], R4 ;  /* 0x00000004090075a7 */ /* 0x001064000800017f */
[----:B-1----:R-:W-:Y:S05]  /*9e20*/  @!P0 NANOSLEEP.SYNCS 0x989680 ;  /* 0x009896800000895d */ /* 0x002fea0003900000 */
[----:B------:R-:W1:Y:S02]  /*9e30*/  @!P0 SYNCS.PHASECHK.TRANS64 P0, [R9+URZ], R4 ;  /* 0x00000004090085a7 */ /* 0x000e64000800007f */
[----:B-1----:R-:W-:Y:S05]  /*9e40*/  @!P0 BRA `(.L_x_198) ;  /* 0xfffffffc00f08947 */ /* 0x002fea000383ffff */
[----:B------:R-:W-:Y:S05]  /*9e50*/  BRA `(.L_x_219) ;  /* 0xfffffff8004c7947 */ /* 0x000fea000383ffff */
.L_x_199:
[----:B0-----:R0:W1:Y:S02]  /*9e60*/  SYNCS.PHASECHK.TRANS64.TRYWAIT P0, [R6+URZ], R5 ;  /* 0x00000005060075a7 */ /* 0x001064000800017f */
[----:B-1----:R-:W-:Y:S05]  /*9e70*/  @!P0 NANOSLEEP.SYNCS 0x989680 ;  /* 0x009896800000895d */ /* 0x002fea0003900000 */
[----:B------:R-:W1:Y:S02]  /*9e80*/  @!P0 SYNCS.PHASECHK.TRANS64 P0, [R6+URZ], R5 ;  /* 0x00000005060085a7 */ /* 0x000e64000800007f */
[----:B-1----:R-:W-:Y:S05]  /*9e90*/  @!P0 BRA `(.L_x_199) ;  /* 0xfffffffc00f08947 */ /* 0x002fea000383ffff */
[----:B------:R-:W-:Y:S05]  /*9ea0*/  BRA `(.L_x_220) ;  /* 0xfffffff800547947 */ /* 0x000fea000383ffff */
.L_x_221:
[----:B------:R-:W-:-:S00]  /*9eb0*/  BRA `(.L_x_221) ;  /* 0xfffffffc00fc7947 */ /* 0x000fc0000383ffff */
[----:B------:R-:W-:-:S00]  /*9ec0*/  NOP ;  /* 0x0000000000007918 */ /* 0x000fc00000000000 */
        /* <DEDUP_REMOVED lines=11> */
.L_x_222:


//--------------------- .nv.shared._ZN7cutlass13device_kernelINS_4gemm6kernel13GemmUniversalIN4cute5tupleIJiiiiEEENS1_10collective13CollectiveMmaINS1_37MainloopSm90TmaGmmaWarpSpecializedFP8ILi14ENS5_IJNS4_1CILi1EEESB_SB_EEENS1_35KernelTmaWarpSpecializedCooperativeEEENS5_IJNSA_ILi128EEESF_NSA_ILi64EEEEEENS_12float_e5m2_tENS5_IJlSB_lEEENS_12float_e4m3_tESJ_NS4_8TiledMMAINS4_8MMA_AtomIJNS4_4SM904GMMA31MMA_64x128x32_F32E5M2E4M3_SS_TNILNSO_7ScaleInE1ELSQ_1EEEEEENS4_6LayoutINS5_IJNSA_ILi2EEESB_SB_EEENS5_IJSB_NSA_ILi0EEESW_EEEEENS5_IJNS4_10UnderscoreESZ_SZ_EEEEENS4_13SM90_TMA_LOADENS4_14ComposedLayoutINS4_7SwizzleILi2ELi4ELi3EEENS4_18smem_ptr_flag_bitsILi8EEENST_INS5_IJNSA_ILi8EEESG_EEENS5_IJSG_SB_EEEEEEEvNS4_8identityES12_S1C_vS1D_EENS_8epilogue10collective6detail29Sm90TmaWarpSpecializedAdapterINS1G_15DefaultEpilogueISI_SJ_SJ_NS1F_6thread17LinearCombinationISI_Li1EffLNS1K_9ScaleType4KindE0ELNS_15FloatRoundStyleE2ESI_EENS1_15EpilogueDefaultEEEEEvvEEEEvNT_6ParamsE --------------------------
	.section	.nv.shared._ZN7cutlass13device_kernelINS_4gemm6kernel13GemmUniversalIN4cute5tupleIJiiiiEEENS1_10collective13CollectiveMmaINS1_37MainloopSm90TmaGmmaWarpSpecializedFP8ILi14ENS5_IJNS4_1CILi1EEESB_SB_EEENS1_35KernelTmaWarpSpecializedCooperativeEEENS5_IJNSA_ILi128EEESF_NSA_ILi64EEEEEENS_12float_e5m2_tENS5_IJlSB_lEEENS_12float_e4m3_tESJ_NS4_8TiledMMAINS4_8MMA_AtomIJNS4_4SM904GMMA31MMA_64x128x32_F32E5M2E4M3_SS_TNILNSO_7ScaleInE1ELSQ_1EEEEEENS4_6LayoutINS5_IJNSA_ILi2EEESB_SB_EEENS5_IJSB_NSA_ILi0EEESW_EEEEENS5_IJNS4_10UnderscoreESZ_SZ_EEEEENS4_13SM90_TMA_LOADENS4_14ComposedLayoutINS4_7SwizzleILi2ELi4ELi3EEENS4_18smem_ptr_flag_bitsILi8EEENST_INS5_IJNSA_ILi8EEESG_EEENS5_IJSG_SB_EEEEEEEvNS4_8identityES12_S1C_vS1D_EENS_8epilogue10collective6detail29Sm90TmaWarpSpecializedAdapterINS1G_15DefaultEpilogueISI_SJ_SJ_NS1F_6thread17LinearCombinationISI_Li1EffLNS1K_9ScaleType4KindE0ELNS_15FloatRoundStyleE2ESI_EENS1_15EpilogueDefaultEEEEEvvEEEEvNT_6ParamsE,"aw",@nobits
	.sectionflags	@""
	.align	16
	.zero		1024


//--------------------- .nv.shared.reserved.0     --------------------------
	.section	.nv.shared.reserved.0,"aw",@nobits
	.weak		__nv_reservedSMEM_offset_0_alias
	.size		__nv_reservedSMEM_offset_0_alias, 0, 0
	.other		__nv_reservedSMEM_offset_0_alias,@"STO_CUDA_RESERVED_SHARED STV_DEFAULT"
__nv_reservedSMEM_offset_0_alias:
	.zero		0


//--------------------- .nv.global                --------------------------
	.section	.nv.global,"aw",@nobits
.nv.global:
	.type		_ZN40_INTERNAL_867f939f_4_k_cu_896f82aa_239944cute1_E,@object
	.size		_ZN40_INTERNAL_867f939f_4_k_cu_896f82aa_239944cute1_E,(_ZN40_INTERNAL_867f939f_4_k_cu_896f82aa_239944cuda3std3__45__cpo6cbeginE - _ZN40_INTERNAL_867f939f_4_k_cu_896f82aa_239944cute1_E)
_ZN40_INTERNAL_867f939f_4_k_cu_896f82aa_239944cute1_E:
	.zero		1
	.type		_ZN40_INTERNAL_867f939f_4_k_cu_896f82aa_239944cuda3std3__45__cpo6cbeginE,@object
	.size		_ZN40_INTERNAL_867f939f_4_k_cu_896f82aa_239944cuda3std3__45__cpo6cbeginE,(_ZN40_INTERNAL_867f939f_4_k_cu_896f82aa_239944cuda3std3__48in_placeE - _ZN40_INTERNAL_867f939f_4_k_cu_896f82aa_239944cuda3std3__45__cpo6cbeginE)
_ZN40_INTERNAL_867f939f_4_k_cu_896f82aa_239944cuda3std3__45__cpo6cbeginE:
	.zero		1
	.type		_ZN40_INTERNAL_867f939f_4_k_cu_896f82aa_239944cuda3std3__48in_placeE,@object
	.size		_ZN40_INTERNAL_867f939f_4_k_cu_896f82aa_239944cuda3std3__48in_placeE,(_ZN40_INTERNAL_867f939f_4_k_cu_896f82aa_239944cuda3std6ranges3__45__cpo9iter_moveE - _ZN40_INTERNAL_867f939f_4_k_cu_896f82aa_239944cuda3std3__48in_placeE)
_ZN40_INTERNAL_867f939f_4_k_cu_896f82aa_239944cuda3std3__48in_placeE:
	.zero		1
	.type		_ZN40_INTERNAL_867f939f_4_k_cu_896f82aa_239944cuda3std6ranges3__45__cpo9iter_moveE,@object
	.size		_ZN40_INTERNAL_867f939f_4_k_cu_896f82aa_239944cuda3std6ranges3__45__cpo9iter_moveE,(_ZN40_INTERNAL_867f939f_4_k_cu_896f82aa_239944cuda3std3__45__cpo5beginE - _ZN40_INTERNAL_867f939f_4_k_cu_896f82aa_239944cuda3std6ranges3__45__cpo9iter_moveE)
_ZN40_INTERNAL_867f939f_4_k_cu_896f82aa_239944cuda3std6ranges3__45__cpo9iter_moveE:
	.zero		1
	.type		_ZN40_INTERNAL_867f939f_4_k_cu_896f82aa_239944cuda3std3__45__cpo5beginE,@object
	.size		_ZN40_INTERNAL_867f939f_4_k_cu_896f82aa_239944cuda3std3__45__cpo5beginE,(_ZN40_INTERNAL_867f939f_4_k_cu_896f82aa_239944cuda3std3__442_GLOBAL__N__867f939f_4_k_cu_896f82aa_239946ignoreE - _ZN40_INTERNAL_867f939f_4_k_cu_896f82aa_239944cuda3std3__45__cpo5beginE)
_ZN40_INTERNAL_867f939f_4_k_cu_896f82aa_239944cuda3std3__45__cpo5beginE:
	.zero		1
	.type		_ZN40_INTERNAL_867f939f_4_k_cu_896f82aa_239944cuda3std3__442_GLOBAL__N__867f939f_4_k_cu_896f82aa_239946ignoreE,@object
	.size		_ZN40_INTERNAL_867f939f_4_k_cu_896f82aa_239944cuda3std3__442_GLOBAL__N__867f939f_4_k_cu_896f82aa_239946ignoreE,(_ZN40_INTERNAL_867f939f_4_k_cu_896f82aa_239944cute7productE - _ZN40_INTERNAL_867f939f_4_k_cu_896f82aa_239944cuda3std3__442_GLOBAL__N__867f939f_4_k_cu_896f82aa_239946ignoreE)
_ZN40_INTERNAL_867f939f_4_k_cu_896f82aa_239944cuda3std3__442_GLOBAL__N__867f939f_4_k_cu_896f82aa_239946ignoreE:
	.zero		1
	.type		_ZN40_INTERNAL_867f939f_4_k_cu_896f82aa_239944cute7productE,@object
	.size		_ZN40_INTERNAL_867f939f_4_k_cu_896f82aa_239944cute7productE,(_ZN40_INTERNAL_867f939f_4_k_cu_896f82aa_239944cuda3std3__45__cpo3endE - _ZN40_INTERNAL_867f939f_4_k_cu_896f82aa_239944cute7productE)
_ZN40_INTERNAL_867f939f_4_k_cu_896f82aa_239944cute7productE:
	.zero		1
	.type		_ZN40_INTERNAL_867f939f_4_k_cu_896f82aa_239944cuda3std3__45__cpo3endE,@object
	.size		_ZN40_INTERNAL_867f939f_4_k_cu_896f82aa_239944cuda3std3__45__cpo3endE,(_ZN40_INTERNAL_867f939f_4_k_cu_896f82aa_239944cuda3std3__419piecewise_constructE - _ZN40_INTERNAL_867f939f_4_k_cu_896f82aa_239944cuda3std3__45__cpo3endE)
_ZN40_INTERNAL_867f939f_4_k_cu_896f82aa_239944cuda3std3__45__cpo3endE:
	.zero		1
	.type		_ZN40_INTERNAL_867f939f_4_k_cu_896f82aa_239944cuda3std3__419piecewise_constructE,@object
	.size		_ZN40_INTERNAL_867f939f_4_k_cu_896f82aa_239944cuda3std3__419piecewise_constructE,(_ZN40_INTERNAL_867f939f_4_k_cu_896f82aa_239944cuda3std3__45__cpo4cendE - _ZN40_INTERNAL_867f939f_4_k_cu_896f82aa_239944cuda3std3__419piecewise_constructE)
_ZN40_INTERNAL_867f939f_4_k_cu_896f82aa_239944cuda3std3__419piecewise_constructE:
	.zero		1
	.type		_ZN40_INTERNAL_867f939f_4_k_cu_896f82aa_239944cuda3std3__45__cpo4cendE,@object
	.size		_ZN40_INTERNAL_867f939f_4_k_cu_896f82aa_239944cuda3std3__45__cpo4cendE,(_ZN40_INTERNAL_867f939f_4_k_cu_896f82aa_239944cuda3std6ranges3__45__cpo4swapE - _ZN40_INTERNAL_867f939f_4_k_cu_896f82aa_239944cuda3std3__45__cpo4cendE)
_ZN40_INTERNAL_867f939f_4_k_cu_896f82aa_239944cuda3std3__45__cpo4cendE:
	.zero		1
	.type		_ZN40_INTERNAL_867f939f_4_k_cu_896f82aa_239944cuda3std6ranges3__45__cpo4swapE,@object
	.size		_ZN40_INTERNAL_867f939f_4_k_cu_896f82aa_239944cuda3std6ranges3__45__cpo4swapE,(.L_7 - _ZN40_INTERNAL_867f939f_4_k_cu_896f82aa_239944cuda3std6ranges3__45__cpo4swapE)
_ZN40_INTERNAL_867f939f_4_k_cu_896f82aa_239944cuda3std6ranges3__45__cpo4swapE:
	.zero		1
.L_7:


//--------------------- .nv.constant0._ZN7cutlass13device_kernelINS_4gemm6kernel13GemmUniversalIN4cute5tupleIJiiiiEEENS1_10collective13CollectiveMmaINS1_37MainloopSm90TmaGmmaWarpSpecializedFP8ILi14ENS5_IJNS4_1CILi1EEESB_SB_EEENS1_35KernelTmaWarpSpecializedCooperativeEEENS5_IJNSA_ILi128EEESF_NSA_ILi64EEEEEENS_12float_e5m2_tENS5_IJlSB_lEEENS_12float_e4m3_tESJ_NS4_8TiledMMAINS4_8MMA_AtomIJNS4_4SM904GMMA31MMA_64x128x32_F32E5M2E4M3_SS_TNILNSO_7ScaleInE1ELSQ_1EEEEEENS4_6LayoutINS5_IJNSA_ILi2EEESB_SB_EEENS5_IJSB_NSA_ILi0EEESW_EEEEENS5_IJNS4_10UnderscoreESZ_SZ_EEEEENS4_13SM90_TMA_LOADENS4_14ComposedLayoutINS4_7SwizzleILi2ELi4ELi3EEENS4_18smem_ptr_flag_bitsILi8EEENST_INS5_IJNSA_ILi8EEESG_EEENS5_IJSG_SB_EEEEEEEvNS4_8identityES12_S1C_vS1D_EENS_8epilogue10collective6detail29Sm90TmaWarpSpecializedAdapterINS1G_15DefaultEpilogueISI_SJ_SJ_NS1F_6thread17LinearCombinationISI_Li1EffLNS1K_9ScaleType4KindE0ELNS_15FloatRoundStyleE2ESI_EENS1_15EpilogueDefaultEEEEEvvEEEEvNT_6ParamsE --------------------------
	.section	.nv.constant0._ZN7cutlass13device_kernelINS_4gemm6kernel13GemmUniversalIN4cute5tupleIJiiiiEEENS1_10collective13CollectiveMmaINS1_37MainloopSm90TmaGmmaWarpSpecializedFP8ILi14ENS5_IJNS4_1CILi1EEESB_SB_EEENS1_35KernelTmaWarpSpecializedCooperativeEEENS5_IJNSA_ILi128EEESF_NSA_ILi64EEEEEENS_12float_e5m2_tENS5_IJlSB_lEEENS_12float_e4m3_tESJ_NS4_8TiledMMAINS4_8MMA_AtomIJNS4_4SM904GMMA31MMA_64x128x32_F32E5M2E4M3_SS_TNILNSO_7ScaleInE1ELSQ_1EEEEEENS4_6LayoutINS5_IJNSA_ILi2EEESB_SB_EEENS5_IJSB_NSA_ILi0EEESW_EEEEENS5_IJNS4_10UnderscoreESZ_SZ_EEEEENS4_13SM90_TMA_LOADENS4_14ComposedLayoutINS4_7SwizzleILi2ELi4ELi3EEENS4_18smem_ptr_flag_bitsILi8EEENST_INS5_IJNSA_ILi8EEESG_EEENS5_IJSG_SB_EEEEEEEvNS4_8identityES12_S1C_vS1D_EENS_8epilogue10collective6detail29Sm90TmaWarpSpecializedAdapterINS1G_15DefaultEpilogueISI_SJ_SJ_NS1F_6thread17LinearCombinationISI_Li1EffLNS1K_9ScaleType4KindE0ELNS_15FloatRoundStyleE2ESI_EENS1_15EpilogueDefaultEEEEEvvEEEEvNT_6ParamsE,"a",@progbits
	.sectionflags	@""
	.align	4
.nv.constant0._ZN7cutlass13device_kernelINS_4gemm6kernel13GemmUniversalIN4cute5tupleIJiiiiEEENS1_10collective13CollectiveMmaINS1_37MainloopSm90TmaGmmaWarpSpecializedFP8ILi14ENS5_IJNS4_1CILi1EEESB_SB_EEENS1_35KernelTmaWarpSpecializedCooperativeEEENS5_IJNSA_ILi128EEESF_NSA_ILi64EEEEEENS_12float_e5m2_tENS5_IJlSB_lEEENS_12float_e4m3_tESJ_NS4_8TiledMMAINS4_8MMA_AtomIJNS4_4SM904GMMA31MMA_64x128x32_F32E5M2E4M3_SS_TNILNSO_7ScaleInE1ELSQ_1EEEEEENS4_6LayoutINS5_IJNSA_ILi2EEESB_SB_EEENS5_IJSB_NSA_ILi0EEESW_EEEEENS5_IJNS4_10UnderscoreESZ_SZ_EEEEENS4_13SM90_TMA_LOADENS4_14ComposedLayoutINS4_7SwizzleILi2ELi4ELi3EEENS4_18smem_ptr_flag_bitsILi8EEENST_INS5_IJNSA_ILi8EEESG_EEENS5_IJSG_SB_EEEEEEEvNS4_8identityES12_S1C_vS1D_EENS_8epilogue10collective6detail29Sm90TmaWarpSpecializedAdapterINS1G_15DefaultEpilogueISI_SJ_SJ_NS1F_6thread17LinearCombinationISI_Li1EffLNS1K_9ScaleType4KindE0ELNS_15FloatRoundStyleE2ESI_EENS1_15EpilogueDefaultEEEEEvvEEEEvNT_6ParamsE:
	.zero		1664


//--------------------- SYMBOLS --------------------------

	.type		.nv.reservedSmem.offset0,@object
	.size		.nv.reservedSmem.offset0,0x4
